	.target	sm_90a

	.elftype	@"ET_EXEC"


//--------------------- .note.nv.tkinfo           --------------------------
	.section	.note.nv.tkinfo,"",@"SHT_NOTE"
	.sectionflags	@"SHF_NOTE_NV_TKINFO"
	.tkinfo
        /*0018*/ 	.word	0x00000002
        /*0030*/ 	.string	""
        /*0030*/ 	.string	"ptxas"
        /*0030*/ 	.string	"Cuda compilation tools, release 13.0, V13.0.88"
        /*0030*/ 	.string	"Build cuda_13.0.r13.0/compiler.36424714_0"
        /*0030*/ 	.string	"-v  -suppress-debug-info  -lineinfo  -arch sm_90a "



//--------------------- .note.nv.cuinfo           --------------------------
	.section	.note.nv.cuinfo,"",@"SHT_NOTE"
	.sectionflags	@"SHF_NOTE_NV_CUINFO"
        /*0018*/ 	.short	0x0002
        /*001a*/ 	.short	0x005a
        /*001c*/ 	.short	0x0082
	.zero		2


//--------------------- .nv.info                  --------------------------
	.section	.nv.info,"",@"SHT_CUDA_INFO"
	.align	4


	//----- nvinfo : EIATTR_REGCOUNT
	.align		4
        /*0000*/ 	.byte	0x04, 0x2f
        /*0002*/ 	.short	(.L_1 - .L_0)
	.align		4
.L_0:
        /*0004*/ 	.word	index@(gluon_wgmma)
        /*0008*/ 	.word	0x0000005a


	//----- nvinfo : EIATTR_FRAME_SIZE
	.align		4
.L_1:
        /*000c*/ 	.byte	0x04, 0x11
        /*000e*/ 	.short	(.L_3 - .L_2)
	.align		4
.L_2:
        /*0010*/ 	.word	index@(gluon_wgmma)
        /*0014*/ 	.word	0x00000000


	//----- nvinfo : EIATTR_MIN_STACK_SIZE
	.align		4
.L_3:
        /*0018*/ 	.byte	0x04, 0x12
        /*001a*/ 	.short	(.L_5 - .L_4)
	.align		4
.L_4:
        /*001c*/ 	.word	index@(gluon_wgmma)
        /*0020*/ 	.word	0x00000000
.L_5:


//--------------------- .nv.compat                --------------------------
	.section	.nv.compat,"",@"SHT_CUDA_COMPAT_INFO"
	.align	4
        /*0000*/ 	.byte	0x02, 0x09, 0x01, 0x00, 0x02, 0x02, 0x04, 0x00, 0x02, 0x05, 0x05, 0x00, 0x03, 0x07, 0x01, 0x01
        /*0010*/ 	.byte	0x02, 0x03, 0x03, 0x00, 0x02, 0x06, 0x01, 0x00, 0x04, 0x0b, 0x08, 0x00, 0x00, 0x00, 0x00, 0x00
        /*0020*/ 	.byte	0x00, 0x00, 0x00, 0x00


//--------------------- .nv.info.gluon_wgmma      --------------------------
	.section	.nv.info.gluon_wgmma,"",@"SHT_CUDA_INFO"
	.sectionflags	@""
	.align	4


	//----- nvinfo : EIATTR_CUDA_API_VERSION
	.align		4
        /*0000*/ 	.byte	0x04, 0x37
        /*0002*/ 	.short	(.L_7 - .L_6)
.L_6:
        /*0004*/ 	.word	0x00000082


	//----- nvinfo : EIATTR_KPARAM_INFO
	.align		4
.L_7:
        /*0008*/ 	.byte	0x04, 0x17
        /*000a*/ 	.short	(.L_9 - .L_8)
.L_8:
        /*000c*/ 	.word	0x00000000
        /*0010*/ 	.short	0x000a
        /*0012*/ 	.short	0x0048
        /*0014*/ 	.byte	0x00, 0xf4, 0x21, 0x00


	//----- nvinfo : EIATTR_KPARAM_INFO
	.align		4
.L_9:
        /*0018*/ 	.byte	0x04, 0x17
        /*001a*/ 	.short	(.L_11 - .L_10)
.L_10:
        /*001c*/ 	.word	0x00000000
        /*0020*/ 	.short	0x0009
        /*0022*/ 	.short	0x0040
        /*0024*/ 	.byte	0x00, 0xf4, 0x21, 0x00


	//----- nvinfo : EIATTR_KPARAM_INFO
	.align		4
.L_11:
        /*0028*/ 	.byte	0x04, 0x17
        /*002a*/ 	.short	(.L_13 - .L_12)
.L_12:
        /*002c*/ 	.word	0x00000000
        /*0030*/ 	.short	0x0008
        /*0032*/ 	.short	0x0038
        /*0034*/ 	.byte	0x00, 0xf0, 0x21, 0x00


	//----- nvinfo : EIATTR_KPARAM_INFO
	.align		4
.L_13:
        /*0038*/ 	.byte	0x04, 0x17
        /*003a*/ 	.short	(.L_15 - .L_14)
.L_14:
        /*003c*/ 	.word	0x00000000
        /*0040*/ 	.short	0x0007
        /*0042*/ 	.short	0x0030
        /*0044*/ 	.byte	0x00, 0xf0, 0x21, 0x00


	//----- nvinfo : EIATTR_KPARAM_INFO
	.align		4
.L_15:
        /*0048*/ 	.byte	0x04, 0x17
        /*004a*/ 	.short	(.L_17 - .L_16)
.L_16:
        /*004c*/ 	.word	0x00000000
        /*0050*/ 	.short	0x0006
        /*0052*/ 	.short	0x0028
        /*0054*/ 	.byte	0x00, 0xf0, 0x21, 0x00


	//----- nvinfo : EIATTR_KPARAM_INFO
	.align		4
.L_17:
        /*0058*/ 	.byte	0x04, 0x17
        /*005a*/ 	.short	(.L_19 - .L_18)
.L_18:
        /*005c*/ 	.word	0x00000000
        /*0060*/ 	.short	0x0005
        /*0062*/ 	.short	0x0020
        /*0064*/ 	.byte	0x00, 0xf0, 0x11, 0x00


	//----- nvinfo : EIATTR_KPARAM_INFO
	.align		4
.L_19:
        /*0068*/ 	.byte	0x04, 0x17
        /*006a*/ 	.short	(.L_21 - .L_20)
.L_20:
        /*006c*/ 	.word	0x00000000
        /*0070*/ 	.short	0x0004
        /*0072*/ 	.short	0x001c
        /*0074*/ 	.byte	0x00, 0xf0, 0x11, 0x00


	//----- nvinfo : EIATTR_KPARAM_INFO
	.align		4
.L_21:
        /*0078*/ 	.byte	0x04, 0x17
        /*007a*/ 	.short	(.L_23 - .L_22)
.L_22:
        /*007c*/ 	.word	0x00000000
        /*0080*/ 	.short	0x0003
        /*0082*/ 	.short	0x0018
        /*0084*/ 	.byte	0x00, 0xf0, 0x11, 0x00


	//----- nvinfo : EIATTR_KPARAM_INFO
	.align		4
.L_23:
        /*0088*/ 	.byte	0x04, 0x17
        /*008a*/ 	.short	(.L_25 - .L_24)
.L_24:
        /*008c*/ 	.word	0x00000000
        /*0090*/ 	.short	0x0002
        /*0092*/ 	.short	0x0010
        /*0094*/ 	.byte	0x00, 0xf4, 0x21, 0x00


	//----- nvinfo : EIATTR_KPARAM_INFO
	.align		4
.L_25:
        /*0098*/ 	.byte	0x04, 0x17
        /*009a*/ 	.short	(.L_27 - .L_26)
.L_26:
        /*009c*/ 	.word	0x00000000
        /*00a0*/ 	.short	0x0001
        /*00a2*/ 	.short	0x0008
        /*00a4*/ 	.byte	0x00, 0xf4, 0x21, 0x00


	//----- nvinfo : EIATTR_KPARAM_INFO
	.align		4
.L_27:
        /*00a8*/ 	.byte	0x04, 0x17
        /*00aa*/ 	.short	(.L_29 - .L_28)
.L_28:
        /*00ac*/ 	.word	0x00000000
        /*00b0*/ 	.short	0x0000
        /*00b2*/ 	.short	0x0000
        /*00b4*/ 	.byte	0x00, 0xf4, 0x21, 0x00


	//----- nvinfo : EIATTR_SPARSE_MMA_MASK
	.align		4
.L_29:
        /*00b8*/ 	.byte	0x03, 0x50
        /*00ba*/ 	.short	0x0000


	//----- nvinfo : EIATTR_MAXREG_COUNT
	.align		4
        /*00bc*/ 	.byte	0x03, 0x1b
        /*00be*/ 	.short	0x00ff


	//----- nvinfo : EIATTR_NUM_BARRIERS
	.align		4
        /*00c0*/ 	.byte	0x02, 0x4c
        /*00c2*/ 	.byte	0x01
	.zero		1


	//----- nvinfo : EIATTR_MERCURY_ISA_VERSION
	.align		4
        /*00c4*/ 	.byte	0x03, 0x5f
        /*00c6*/ 	.short	0x0101


	//----- nvinfo : EIATTR_INT_WARP_WIDE_INSTR_OFFSETS
	.align		4
        /*00c8*/ 	.byte	0x04, 0x31
        /*00ca*/ 	.short	(.L_31 - .L_30)


	//   ....[0]....
.L_30:
        /*00cc*/ 	.word	0x00001300


	//   ....[1]....
        /*00d0*/ 	.word	0x00001320


	//   ....[2]....
        /*00d4*/ 	.word	0x00001330


	//   ....[3]....
        /*00d8*/ 	.word	0x00001410


	//   ....[4]....
        /*00dc*/ 	.word	0x00001910


	//   ....[5]....
        /*00e0*/ 	.word	0x00001920


	//   ....[6]....
        /*00e4*/ 	.word	0x000019c0


	//   ....[7]....
        /*00e8*/ 	.word	0x000019d0


	//   ....[8]....
        /*00ec*/ 	.word	0x00001f30


	//   ....[9]....
        /*00f0*/ 	.word	0x00001f50


	//----- nvinfo : EIATTR_COOP_GROUP_MASK_REGIDS
	.align		4
.L_31:
        /*00f4*/ 	.byte	0x04, 0x29
        /*00f6*/ 	.short	(.L_33 - .L_32)


	//   ....[0]....
.L_32:
        /*00f8*/ 	.word	0xffffffff


	//   ....[1]....
        /*00fc*/ 	.word	0xffffffff


	//   ....[2]....
        /*0100*/ 	.word	0xffffffff


	//----- nvinfo : EIATTR_COOP_GROUP_INSTR_OFFSETS
	.align		4
.L_33:
        /*0104*/ 	.byte	0x04, 0x28
        /*0106*/ 	.short	(.L_35 - .L_34)


	//   ....[0]....
.L_34:
        /*0108*/ 	.word	0x00000150


	//   ....[1]....
        /*010c*/ 	.word	0x00000720


	//   ....[2]....
        /*0110*/ 	.word	0x00000cd0


	//----- nvinfo : EIATTR_MBARRIER_INSTR_OFFSETS
	.align		4
.L_35:
        /*0114*/ 	.byte	0x04, 0x39
        /*0116*/ 	.short	(.L_37 - .L_36)


	//   ....[0]....
.L_36:
        /*0118*/ 	.word	0x00001490
        /*011c*/ 	.word	0x000000ff
        /*0120*/ 	.word	0x00024000
        /*0124*/ 	.short	0x0100
        /*0126*/ 	.byte	0x07
	.zero		1


	//   ....[1]....
        /*0128*/ 	.word	0x000015f0
        /*012c*/ 	.word	0x000000ff
        /*0130*/ 	.word	0x00024008
        /*0134*/ 	.short	0x0100
        /*0136*/ 	.byte	0x07
	.zero		1


	//   ....[2]....
        /*0138*/ 	.word	0x00001610
        /*013c*/ 	.word	0x000000ff
        /*0140*/ 	.word	0x00024010
        /*0144*/ 	.short	0x0100
        /*0146*/ 	.byte	0x07
	.zero		1


	//   ....[3]....
        /*0148*/ 	.word	0x00001a70
        /*014c*/ 	.word	0x000000ff
        /*0150*/ 	.word	0x00024000
        /*0154*/ 	.short	0x010a
        /*0156*/ 	.byte	0x1c
	.zero		1


	//   ....[4]....
        /*0158*/ 	.word	0x00001e90
        /*015c*/ 	.word	0x000000ff
        /*0160*/ 	.word	0x00024000
        /*0164*/ 	.short	0x0108
        /*0166*/ 	.byte	0x07
	.zero		1


	//   ....[5]....
        /*0168*/ 	.word	0x00001ff0
        /*016c*/ 	.word	0x000000ff
        /*0170*/ 	.word	0x00024008
        /*0174*/ 	.short	0x0108
        /*0176*/ 	.byte	0x07
	.zero		1


	//   ....[6]....
        /*0178*/ 	.word	0x000020d0
        /*017c*/ 	.word	0x000000ff
        /*0180*/ 	.word	0x00024010
        /*0184*/ 	.short	0x0108
        /*0186*/ 	.byte	0x07
	.zero		1


	//   ....[7]....
        /*0188*/ 	.word	0x00002240
        /*018c*/ 	.word	0x000000ff
        /*0190*/ 	.word	0x00024000
        /*0194*/ 	.short	0x010a
        /*0196*/ 	.byte	0x1c
	.zero		1


	//----- nvinfo : EIATTR_NUM_MBARRIERS
	.align		4
.L_37:
        /*0198*/ 	.byte	0x03, 0x38
        /*019a*/ 	.short	0x0003


	//----- nvinfo : EIATTR_EXIT_INSTR_OFFSETS
	.align		4
        /*019c*/ 	.byte	0x04, 0x1c
        /*019e*/ 	.short	(.L_39 - .L_38)


	//   ....[0]....
.L_38:
        /*01a0*/ 	.word	0x00002230


	//----- nvinfo : EIATTR_REQNTID
	.align		4
.L_39:
        /*01a4*/ 	.byte	0x04, 0x10
        /*01a6*/ 	.short	(.L_41 - .L_40)
.L_40:
        /*01a8*/ 	.word	0x00000080
        /*01ac*/ 	.word	0x00000001
        /*01b0*/ 	.word	0x00000001


	//----- nvinfo : EIATTR_CRS_STACK_SIZE
	.align		4
.L_41:
        /*01b4*/ 	.byte	0x04, 0x1e
        /*01b6*/ 	.short	(.L_43 - .L_42)
.L_42:
        /*01b8*/ 	.word	0x00000000


	//----- nvinfo : EIATTR_CBANK_PARAM_SIZE
	.align		4
.L_43:
        /*01bc*/ 	.byte	0x03, 0x19
        /*01be*/ 	.short	0x0050


	//----- nvinfo : EIATTR_PARAM_CBANK
	.align		4
        /*01c0*/ 	.byte	0x04, 0x0a
        /*01c2*/ 	.short	(.L_45 - .L_44)
	.align		4
.L_44:
        /*01c4*/ 	.word	index@(.nv.constant0.gluon_wgmma)
        /*01c8*/ 	.short	0x0210
        /*01ca*/ 	.short	0x0050


	//----- nvinfo : EIATTR_SW_WAR
	.align		4
.L_45:
        /*01cc*/ 	.byte	0x04, 0x36
        /*01ce*/ 	.short	(.L_47 - .L_46)
.L_46:
        /*01d0*/ 	.word	0x00000008
.L_47:


//--------------------- .nv.callgraph             --------------------------
	.section	.nv.callgraph,"",@"SHT_CUDA_CALLGRAPH"
	.align	4
	.sectionentsize	8
	.align		4
        /*0000*/ 	.word	0x00000000
	.align		4
        /*0004*/ 	.word	0xffffffff
	.align		4
        /*0008*/ 	.word	0x00000000
	.align		4
        /*000c*/ 	.word	0xfffffffe
	.align		4
        /*0010*/ 	.word	0x00000000
	.align		4
        /*0014*/ 	.word	0xfffffffd
	.align		4
        /*0018*/ 	.word	0x00000000
	.align		4
        /*001c*/ 	.word	0xfffffffc


//--------------------- .text.gluon_wgmma         --------------------------
	.section	.text.gluon_wgmma,"ax",@progbits
	.align	128
        .global         gluon_wgmma
        .type           gluon_wgmma,@function
        .size           gluon_wgmma,(.L_x_52 - gluon_wgmma)
        .other          gluon_wgmma,@"STO_CUDA_ENTRY STV_DEFAULT"
gluon_wgmma:
.text.gluon_wgmma:
[----:B------:R-:W-:Y:S01]  /*0000*/  LDC R1, c[0x0][0x28] ;  /* 0x00000a00ff017b82 */ /* 0x000fe20000000800 */
[----:B------:R-:W1:Y:S07]  /*0010*/  S2R R0, SR_TID.X ;  /* 0x0000000000007919 */ /* 0x000e6e0000002100 */
[----:B------:R-:W2:Y:S01]  /*0020*/  S2UR UR4, SR_CgaCtaId ;  /* 0x00000000000479c3 */ /* 0x000ea20000008800 */
[----:B------:R-:W-:Y:S01]  /*0030*/  UMOV UR7, 0x400 ;  /* 0x0000040000077882 */ /* 0x000fe20000000000 */
[----:B------:R-:W-:Y:S01]  /*0040*/  ULDC UR6, c[0x0][0xc] ;  /* 0x0000030000067ab9 */ /* 0x000fe20000000800 */
[----:B------:R-:W-:Y:S01]  /*0050*/  ULDC.64 UR16, c[0x0][0x250] ;  /* 0x0000940000107ab9 */ /* 0x000fe20000000a00 */
[----:B------:R-:W-:Y:S04]  /*0060*/  BSSY B0, `(.L_x_0) ;  /* 0x000001e000007945 */ /* 0x000fe80003800000 */
[----:B------:R-:W3:Y:S08]  /*0070*/  LDC R3, c[0x0][0x228] ;  /* 0x00008a00ff037b82 */ /* 0x000ef00000000800 */
[----:B------:R-:W4:Y:S08]  /*0080*/  LDC R10, c[0x0][0x230] ;  /* 0x00008c00ff0a7b82 */ /* 0x000f300000000800 */
[----:B------:R-:W-:Y:S01]  /*0090*/  S2UR UR32, SR_CTAID.Y ;  /* 0x00000000002079c3 */ /* 0x000fe20000002600 */
[----:B--2---:R-:W-:-:S03]  /*00a0*/  ULEA UR7, UR4, UR7, 0x18 ;  /* 0x0000000704077291 */ /* 0x004fc6000f8ec03f */
[----:B------:R-:W-:Y:S01]  /*00b0*/  ULDC UR4, c[0x0][0x10] ;  /* 0x0000040000047ab9 */ /* 0x000fe20000000800 */
[----:B-1----:R-:W-:-:S03]  /*00c0*/  LOP3.LUT R2, R0, 0x7f, RZ, 0xc0, !PT ;  /* 0x0000007f00027812 */ /* 0x002fc600078ec0ff */
[----:B------:R-:W1:Y:S01]  /*00d0*/  S2UR UR5, SR_CTAID.Z ;  /* 0x00000000000579c3 */ /* 0x000e620000002700 */
[----:B---3--:R-:W-:Y:S01]  /*00e0*/  VIADD R3, R3, 0xffffffff ;  /* 0xffffffff03037836 */ /* 0x008fe20000000000 */
[C---:B------:R-:W-:Y:S02]  /*00f0*/  ISETP.GE.U32.AND P0, PT, R2.reuse, 0x20, PT ;  /* 0x000000200200780c */ /* 0x040fe40003f06070 */
[C---:B------:R-:W-:Y:S02]  /*0100*/  ISETP.NE.U32.AND P2, PT, R2.reuse, RZ, PT ;  /* 0x000000ff0200720c */ /* 0x040fe40003f45070 */
[----:B------:R-:W-:Y:S02]  /*0110*/  LEA R12, R2, UR7, 0x2 ;  /* 0x00000007020c7c11 */ /* 0x000fe4000f8e10ff */
[----:B------:R-:W2:Y:S01]  /*0120*/  S2UR UR33, SR_CTAID.X ;  /* 0x00000000002179c3 */ /* 0x000ea20000002500 */
[----:B----4-:R-:W-:-:S06]  /*0130*/  VIADD R11, R10, 0xffffffff ;  /* 0xffffffff0a0b7836 */ /* 0x010fcc0000000000 */
[----:B------:R3:W-:Y:S01]  /*0140*/  @!P0 STS [R12], RZ ;  /* 0x000000ff0c008388 */ /* 0x0007e20000000800 */
[----:B------:R-:W-:-:S03]  /*0150*/  NOP ;  /* 0x0000000000007918 */ /* 0x000fc60000000000 */
[----:B------:R3:W-:Y:S01]  /*0160*/  @!P2 STS [UR7+0x24], R3 ;  /* 0x00002403ff00a988 */ /* 0x0007e20008000807 */
[----:B-1----:R-:W-:-:S03]  /*0170*/  UIMAD UR4, UR5, UR4, UR32 ;  /* 0x00000004050472a4 */ /* 0x002fc6000f8e0220 */
[----:B------:R3:W-:Y:S01]  /*0180*/  @!P2 STS [UR7+0x20], R11 ;  /* 0x0000200bff00a988 */ /* 0x0007e20008000807 */
[----:B--2---:R-:W-:-:S04]  /*0190*/  UIMAD UR4, UR4, UR6, UR33 ;  /* 0x00000006040472a4 */ /* 0x004fc8000f8e0221 */
[----:B------:R-:W-:-:S04]  /*01a0*/  UIMAD UR4, UR4, 0x180, URZ ;  /* 0x00000180040478a4 */ /* 0x000fc8000f8e023f */
[----:B------:R-:W-:-:S04]  /*01b0*/  UIADD3 UR12, UP0, UR4, UR16, URZ ;  /* 0x00000010040c7290 */ /* 0x000fc8000ff1e03f */
[----:B------:R-:W-:Y:S01]  /*01c0*/  ULEA.HI.X.SX32 UR13, UR4, UR17, 0x1, UP0 ;  /* 0x00000011040d7291 */ /* 0x000fe200080f0e3f */
[----:B---3--:R-:W-:Y:S11]  /*01d0*/  @P2 BRA `(.L_x_1) ;  /* 0x0000000000182947 */ /* 0x008ff60003800000 */
[----:B------:R-:W1:Y:S01]  /*01e0*/  LDS R4, [UR7+0x8] ;  /* 0x00000807ff047984 */ /* 0x000e620008000800 */
[----:B------:R-:W2:Y:S01]  /*01f0*/  LDC.64 R6, c[0x0][0x210] ;  /* 0x00008400ff067b82 */ /* 0x000ea20000000a00 */
[----:B------:R-:W-:Y:S02]  /*0200*/  IMAD.MOV.U32 R5, RZ, RZ, 0x70 ;  /* 0x00000070ff057424 */ /* 0x000fe400078e00ff */
[----:B--2---:R2:W-:Y:S03]  /*0210*/  STS.64 [UR7], R6 ;  /* 0x00000006ff007988 */ /* 0x0045e60008000a07 */
[----:B-1----:R-:W-:-:S05]  /*0220*/  LOP3.LUT R4, R4, 0x10, R5, 0xd8, !PT ;  /* 0x0000001004047812 */ /* 0x002fca00078ed805 */
[----:B------:R2:W-:Y:S02]  /*0230*/  STS [UR7+0x8], R4 ;  /* 0x00000804ff007988 */ /* 0x0005e40008000807 */
.L_x_1:
[----:B------:R-:W-:Y:S05]  /*0240*/  BSYNC B0 ;  /* 0x0000000000007941 */ /* 0x000fea0003800000 */
.L_x_0:
[----:B------:R-:W-:Y:S04]  /*0250*/  BSSY B0, `(.L_x_2) ;  /* 0x000000a000007945 */ /* 0x000fe80003800000 */
[----:B------:R-:W-:Y:S05]  /*0260*/  @P2 BRA `(.L_x_3) ;  /* 0x0000000000202947 */ /* 0x000fea0003800000 */
[----:B--2---:R-:W1:Y:S01]  /*0270*/  LDS R4, [UR7+0x34] ;  /* 0x00003407ff047984 */ /* 0x004e620008000800 */
[----:B------:R-:W-:Y:S02]  /*0280*/  IMAD.MOV.U32 R5, RZ, RZ, 0x3f000000 ;  /* 0x3f000000ff057424 */ /* 0x000fe400078e00ff */
[----:B------:R-:W-:Y:S01]  /*0290*/  @!P2 IMAD.MOV.U32 R6, RZ, RZ, 0x3f ;  /* 0x0000003fff06a424 */ /* 0x000fe200078e00ff */
[----:B------:R-:W2:Y:S02]  /*02a0*/  @!P2 LDS R7, [UR7+0x38] ;  /* 0x00003807ff07a984 */ /* 0x000ea40008000800 */
[----:B-1----:R-:W-:Y:S02]  /*02b0*/  LOP3.LUT R4, R4, 0xff000000, R5, 0xb8, !PT ;  /* 0xff00000004047812 */ /* 0x002fe400078eb805 */
[----:B--2---:R-:W-:-:S03]  /*02c0*/  @!P2 LOP3.LUT R5, R7, 0xff, R6, 0xb8, !PT ;  /* 0x000000ff0705a812 */ /* 0x004fc600078eb806 */
[----:B------:R1:W-:Y:S04]  /*02d0*/  STS [UR7+0x34], R4 ;  /* 0x00003404ff007988 */ /* 0x0003e80008000807 */
[----:B------:R1:W-:Y:S02]  /*02e0*/  @!P2 STS [UR7+0x38], R5 ;  /* 0x00003805ff00a988 */ /* 0x0003e40008000807 */
.L_x_3:
[----:B------:R-:W-:Y:S05]  /*02f0*/  BSYNC B0 ;  /* 0x0000000000007941 */ /* 0x000fea0003800000 */
.L_x_2:
[----:B------:R-:W-:Y:S04]  /*0300*/  BSSY B0, `(.L_x_4) ;  /* 0x000000e000007945 */ /* 0x000fe80003800000 */
[----:B------:R-:W-:Y:S05]  /*0310*/  @P2 BRA `(.L_x_5) ;  /* 0x0000000000302947 */ /* 0x000fea0003800000 */
[----:B-1----:R-:W1:Y:S01]  /*0320*/  LDS R5, [UR7+0x34] ;  /* 0x00003407ff057984 */ /* 0x002e620008000800 */
[----:B--2---:R-:W2:Y:S03]  /*0330*/  LDC.64 R6, c[0x0][0x238] ;  /* 0x00008e00ff067b82 */ /* 0x004ea60000000a00 */
[----:B------:R-:W3:Y:S01]  /*0340*/  LDS R4, [UR7+0x1c] ;  /* 0x00001c07ff047984 */ /* 0x000ee20008000800 */
[C---:B--2---:R-:W-:Y:S01]  /*0350*/  SHF.L.U64.HI R7, R6.reuse, 0x1, R7 ;  /* 0x0000000106077819 */ /* 0x044fe20000010207 */
[----:B------:R-:W-:-:S03]  /*0360*/  IMAD.SHL.U32 R6, R6, 0x2, RZ ;  /* 0x0000000206067824 */ /* 0x000fc600078e00ff */
[--C-:B------:R-:W-:Y:S02]  /*0370*/  SHF.R.U32.HI R9, RZ, 0x4, R7.reuse ;  /* 0x00000004ff097819 */ /* 0x100fe40000011607 */
[----:B------:R-:W-:-:S05]  /*0380*/  SHF.R.U64 R6, R6, 0x4, R7 ;  /* 0x0000000406067819 */ /* 0x000fca0000001207 */
[----:B------:R4:W-:Y:S01]  /*0390*/  STS [UR7+0xc], R6 ;  /* 0x00000c06ff007988 */ /* 0x0009e20008000807 */
[----:B-1----:R-:W-:Y:S02]  /*03a0*/  LOP3.LUT R5, R5, 0x7, RZ, 0xb8, !PT ;  /* 0x0000000705057812 */ /* 0x002fe400078eb8ff */
[----:B---3--:R-:W-:-:S03]  /*03b0*/  LOP3.LUT R4, R4, 0xf, R9, 0xb8, !PT ;  /* 0x0000000f04047812 */ /* 0x008fc600078eb809 */
[----:B------:R4:W-:Y:S04]  /*03c0*/  STS [UR7+0x34], R5 ;  /* 0x00003405ff007988 */ /* 0x0009e80008000807 */
[----:B------:R4:W-:Y:S02]  /*03d0*/  STS [UR7+0x1c], R4 ;  /* 0x00001c04ff007988 */ /* 0x0009e40008000807 */
.L_x_5:
[----:B------:R-:W-:Y:S05]  /*03e0*/  BSYNC B0 ;  /* 0x0000000000007941 */ /* 0x000fea0003800000 */
.L_x_4:
[----:B------:R-:W-:Y:S04]  /*03f0*/  BSSY B1, `(.L_x_6) ;  /* 0x000001b000017945 */ /* 0x000fe80003800000 */
[----:B------:R-:W-:Y:S01]  /*0400*/  BSSY B0, `(.L_x_7) ;  /* 0x0000016000007945 */ /* 0x000fe20003800000 */
[----:B--2---:R-:W-:-:S03]  /*0410*/  IMAD.MOV.U32 R7, RZ, RZ, RZ ;  /* 0x000000ffff077224 */ /* 0x004fc600078e00ff */
[----:B------:R-:W-:Y:S05]  /*0420*/  @P2 BRA `(.L_x_8) ;  /* 0x0000000000202947 */ /* 0x000fea0003800000 */
[----:B-1--4-:R-:W1:Y:S02]  /*0430*/  LDS R4, [UR7+0x34] ;  /* 0x00003407ff047984 */ /* 0x012e640008000800 */
[----:B-1----:R-:W-:-:S05]  /*0440*/  LOP3.LUT R4, R4, 0x38, RZ, 0xb8, !PT ;  /* 0x0000003804047812 */ /* 0x002fca00078eb8ff */
[----:B------:R1:W-:Y:S01]  /*0450*/  STS [UR7+0x34], R4 ;  /* 0x00003404ff007988 */ /* 0x0003e20008000807 */
[----:B------:R-:W-:Y:S05]  /*0460*/  @P2 BRA `(.L_x_9) ;  /* 0x0000000000202947 */ /* 0x000fea0003800000 */
[----:B-1----:R-:W1:Y:S01]  /*0470*/  LDS R4, [UR7+0x8] ;  /* 0x00000807ff047984 */ /* 0x002e620008000800 */
[----:B------:R-:W-:-:S05]  /*0480*/  IMAD.MOV.U32 R5, RZ, RZ, 0x780 ;  /* 0x00000780ff057424 */ /* 0x000fca00078e00ff */
[----:B-1----:R-:W-:-:S05]  /*0490*/  LOP3.LUT R4, R4, 0x300, R5, 0xd8, !PT ;  /* 0x0000030004047812 */ /* 0x002fca00078ed805 */
[----:B------:R2:W-:Y:S02]  /*04a0*/  STS [UR7+0x8], R4 ;  /* 0x00000804ff007988 */ /* 0x0005e40008000807 */
.L_x_8:
[----:B------:R-:W-:Y:S05]  /*04b0*/  @P2 BRA `(.L_x_10) ;  /* 0x0000000000282947 */ /* 0x000fea0003800000 */
[----:B-12-4-:R-:W1:Y:S02]  /*04c0*/  LDS R4, [UR7+0x8] ;  /* 0x00000807ff047984 */ /* 0x016e640008000800 */
[----:B-1----:R-:W-:-:S05]  /*04d0*/  LOP3.LUT R4, R4, 0x1800, RZ, 0xb8, !PT ;  /* 0x0000180004047812 */ /* 0x002fca00078eb8ff */
[----:B------:R2:W-:Y:S02]  /*04e0*/  STS [UR7+0x8], R4 ;  /* 0x00000804ff007988 */ /* 0x0005e40008000807 */
.L_x_9:
[----:B------:R-:W-:Y:S05]  /*04f0*/  @P2 BREAK B0 ;  /* 0x0000000000002942 */ /* 0x000fea0003800000 */
[----:B------:R-:W-:Y:S05]  /*0500*/  @P2 BRA `(.L_x_11) ;  /* 0x0000000000242947 */ /* 0x000fea0003800000 */
[----:B------:R-:W3:Y:S01]  /*0510*/  LDS R5, [UR7+0x8] ;  /* 0x00000807ff057984 */ /* 0x000ee20008000800 */
[----:B-12---:R-:W-:-:S05]  /*0520*/  IMAD.MOV.U32 R4, RZ, RZ, 0x6000 ;  /* 0x00006000ff047424 */ /* 0x006fca00078e00ff */
[----:B---3--:R-:W-:-:S04]  /*0530*/  LOP3.LUT R4, R5, 0x6000, R4, 0xd8, !PT ;  /* 0x0000600005047812 */ /* 0x008fc800078ed804 */
[----:B------:R-:W-:-:S05]  /*0540*/  LOP3.LUT R4, R4, 0x400000, RZ, 0xb8, !PT ;  /* 0x0040000004047812 */ /* 0x000fca00078eb8ff */
[----:B------:R3:W-:Y:S02]  /*0550*/  STS [UR7+0x8], R4 ;  /* 0x00000804ff007988 */ /* 0x0007e40008000807 */
.L_x_10:
[----:B------:R-:W-:Y:S05]  /*0560*/  BSYNC B0 ;  /* 0x0000000000007941 */ /* 0x000fea0003800000 */
.L_x_7:
[----:B-1234-:R-:W1:Y:S02]  /*0570*/  @!P2 LDS R4, [UR7+0x8] ;  /* 0x00000807ff04a984 */ /* 0x01ee640008000800 */
[----:B-1----:R-:W-:-:S05]  /*0580*/  @!P2 LOP3.LUT R4, R4, 0x8000, RZ, 0xb8, !PT ;  /* 0x000080000404a812 */ /* 0x002fca00078eb8ff */
[----:B------:R3:W-:Y:S02]  /*0590*/  @!P2 STS [UR7+0x8], R4 ;  /* 0x00000804ff00a988 */ /* 0x0007e40008000807 */
.L_x_11:
[----:B------:R-:W-:Y:S05]  /*05a0*/  BSYNC B1 ;  /* 0x0000000000017941 */ /* 0x000fea0003800000 */
.L_x_6:
[----:B------:R-:W-:Y:S05]  /*05b0*/  WARPSYNC.ALL ;  /* 0x0000000000007948 */ /* 0x000fea0003800000 */
[----:B------:R-:W4:Y:S02]  /*05c0*/  LDC R6, c[0x0][0x22c] ;  /* 0x00008b00ff067b82 */ /* 0x000f240000000800 */
[----:B----4-:R-:W-:Y:S01]  /*05d0*/  VIADD R6, R6, 0xffffffff ;  /* 0xffffffff06067836 */ /* 0x010fe20000000000 */
[----:B------:R-:W-:Y:S06]  /*05e0*/  @P0 BRA `(.L_x_12) ;  /* 0x0000000000280947 */ /* 0x000fec0003800000 */
[----:B-123--:R-:W1:Y:S01]  /*05f0*/  S2R R4, SR_LANEID ;  /* 0x0000000000047919 */ /* 0x00ee620000000000 */
[----:B------:R-:W-:Y:S05]  /*0600*/  WARPSYNC.ALL ;  /* 0x0000000000007948 */ /* 0x000fea0003800000 */
[----:B-1----:R-:W-:-:S05]  /*0610*/  IMAD.SHL.U32 R8, R4, 0x4, RZ ;  /* 0x0000000404087824 */ /* 0x002fca00078e00ff */
[----:B------:R-:W1:Y:S01]  /*0620*/  LDS R9, [R8+UR7] ;  /* 0x0000000708097984 */ /* 0x000e620008000800 */
[----:B------:R-:W-:-:S05]  /*0630*/  IADD3 R4, P1, R8, UR12, RZ ;  /* 0x0000000c08047c10 */ /* 0x000fca000ff3e0ff */
[----:B------:R-:W-:-:S05]  /*0640*/  IMAD.X R5, RZ, RZ, UR13, P1 ;  /* 0x0000000dff057e24 */ /* 0x000fca00088e06ff */
[----:B-1----:R4:W5:Y:S01]  /*0650*/  ATOMG.E.EXCH.STRONG.GPU PT, RZ, [R4], R9 ;  /* 0x0000000904ff73a8 */ /* 0x00296200041ee100 */
[----:B------:R-:W-:-:S04]  /*0660*/  DEPBAR {5,4,3,2,1,0} ;  /* 0x0000003f0000791a */ /* 0x000fc80000000000 */
[----:B------:R4:W-:Y:S01]  /*0670*/  UTMACCTL.IV [UR12] ;  /* 0x000000000c0079b9 */ /* 0x0009e20008000000 */
[----:B------:R-:W-:Y:S01]  /*0680*/  NOP ;  /* 0x0000000000007918 */ /* 0x000fe20000000000 */
.L_x_12:
[----:B------:R-:W-:Y:S05]  /*0690*/  @P0 BRA `(.L_x_13) ;  /* 0x00000000000c0947 */ /* 0x000fea0003800000 */
[----:B------:R0:W-:Y:S01]  /*06a0*/  UTMACMDFLUSH ;  /* 0x00000000000079b7 */ /* 0x0001e20000000000 */
[----:B------:R-:W-:Y:S05]  /*06b0*/  @P0 BRA `(.L_x_13) ;  /* 0x0000000000040947 */ /* 0x000fea0003800000 */
[----:B------:R-:W-:-:S04]  /*06c0*/  DEPBAR.LE SB0, 0x0 ;  /* 0x000080000000791a */ /* 0x000fc80000000000 */
.L_x_13:
[----:B------:R-:W-:Y:S05]  /*06d0*/  WARPSYNC.ALL ;  /* 0x0000000000007948 */ /* 0x000fea0003800000 */
[----:B-----5:R-:W-:Y:S06]  /*06e0*/  BAR.SYNC.DEFER_BLOCKING 0x0 ;  /* 0x0000000000007b1d */ /* 0x020fec0000010000 */
[----:B------:R-:W-:Y:S02]  /*06f0*/  BSSY B1, `(.L_x_14) ;  /* 0x000000b000017945 */ /* 0x000fe40003800000 */
[----:B------:R-:W-:Y:S06]  /*0700*/  BAR.SYNC.DEFER_BLOCKING 0x0 ;  /* 0x0000000000007b1d */ /* 0x000fec0000010000 */
[----:B------:R5:W-:Y:S01]  /*0710*/  @!P0 STS [R12], RZ ;  /* 0x000000ff0c008388 */ /* 0x000be20000000800 */
[----:B------:R-:W-:Y:S01]  /*0720*/  NOP ;  /* 0x0000000000007918 */ /* 0x000fe20000000000 */
[----:B------:R-:W-:Y:S05]  /*0730*/  @P2 BRA `(.L_x_15) ;  /* 0x0000000000182947 */ /* 0x000fea0003800000 */
[----:B-1234-:R-:W1:Y:S01]  /*0740*/  LDS R4, [UR7+0x8] ;  /* 0x00000807ff047984 */ /* 0x01ee620008000800 */
[----:B------:R-:W2:Y:S01]  /*0750*/  LDC.64 R8, c[0x0][0x218] ;  /* 0x00008600ff087b82 */ /* 0x000ea20000000a00 */
[----:B------:R-:W-:Y:S02]  /*0760*/  IMAD.MOV.U32 R5, RZ, RZ, 0x70 ;  /* 0x00000070ff057424 */ /* 0x000fe400078e00ff */
[----:B--2---:R2:W-:Y:S03]  /*0770*/  STS.64 [UR7], R8 ;  /* 0x00000008ff007988 */ /* 0x0045e60008000a07 */
[----:B-1----:R-:W-:-:S05]  /*0780*/  LOP3.LUT R4, R4, 0x10, R5, 0xd8, !PT ;  /* 0x0000001004047812 */ /* 0x002fca00078ed805 */
[----:B------:R2:W-:Y:S02]  /*0790*/  STS [UR7+0x8], R4 ;  /* 0x00000804ff007988 */ /* 0x0005e40008000807 */
.L_x_15:
[----:B----4-:R-:W-:Y:S05]  /*07a0*/  BSYNC B1 ;  /* 0x0000000000017941 */ /* 0x010fea0003800000 */
.L_x_14:
[----:B------:R-:W-:Y:S04]  /*07b0*/  BSSY B1, `(.L_x_16) ;  /* 0x000000a000017945 */ /* 0x000fe80003800000 */
[----:B------:R-:W-:Y:S05]  /*07c0*/  @P2 BRA `(.L_x_17) ;  /* 0x0000000000202947 */ /* 0x000fea0003800000 */
[----:B-123--:R-:W1:Y:S01]  /*07d0*/  LDS R4, [UR7+0x34] ;  /* 0x00003407ff047984 */ /* 0x00ee620008000800 */
[----:B------:R-:W-:Y:S02]  /*07e0*/  IMAD.MOV.U32 R9, RZ, RZ, 0x3f000000 ;  /* 0x3f000000ff097424 */ /* 0x000fe400078e00ff */
[----:B------:R-:W-:Y:S01]  /*07f0*/  @!P2 IMAD.MOV.U32 R5, RZ, RZ, 0x7f ;  /* 0x0000007fff05a424 */ /* 0x000fe200078e00ff */
[----:B------:R-:W2:Y:S02]  /*0800*/  @!P2 LDS R8, [UR7+0x38] ;  /* 0x00003807ff08a984 */ /* 0x000ea40008000800 */
[----:B-1----:R-:W-:Y:S02]  /*0810*/  LOP3.LUT R4, R4, 0xff000000, R9, 0xb8, !PT ;  /* 0xff00000004047812 */ /* 0x002fe400078eb809 */
[----:B--2---:R-:W-:-:S03]  /*0820*/  @!P2 LOP3.LUT R5, R8, 0xff, R5, 0xb8, !PT ;  /* 0x000000ff0805a812 */ /* 0x004fc600078eb805 */
[----:B------:R4:W-:Y:S04]  /*0830*/  STS [UR7+0x34], R4 ;  /* 0x00003404ff007988 */ /* 0x0009e80008000807 */
[----:B------:R4:W-:Y:S02]  /*0840*/  @!P2 STS [UR7+0x38], R5 ;  /* 0x00003805ff00a988 */ /* 0x0009e40008000807 */
.L_x_17:
[----:B------:R-:W-:Y:S05]  /*0850*/  BSYNC B1 ;  /* 0x0000000000017941 */ /* 0x000fea0003800000 */
.L_x_16:
[----:B------:R-:W-:Y:S04]  /*0860*/  BSSY B1, `(.L_x_18) ;  /* 0x0000004000017945 */ /* 0x000fe80003800000 */
[----:B------:R-:W-:Y:S05]  /*0870*/  @P2 BRA `(.L_x_19) ;  /* 0x0000000000082947 */ /* 0x000fea0003800000 */
[----:B------:R1:W-:Y:S04]  /*0880*/  STS [UR7+0x24], R11 ;  /* 0x0000240bff007988 */ /* 0x0003e80008000807 */
[----:B------:R1:W-:Y:S02]  /*0890*/  STS [UR7+0x20], R6 ;  /* 0x00002006ff007988 */ /* 0x0003e40008000807 */
.L_x_19:
[----:B------:R-:W-:Y:S05]  /*08a0*/  BSYNC B1 ;  /* 0x0000000000017941 */ /* 0x000fea0003800000 */
.L_x_18:
[----:B------:R-:W-:Y:S04]  /*08b0*/  BSSY B1, `(.L_x_20) ;  /* 0x000000e000017945 */ /* 0x000fe80003800000 */
[----:B------:R-:W-:Y:S05]  /*08c0*/  @P2 BRA `(.L_x_21) ;  /* 0x0000000000302947 */ /* 0x000fea0003800000 */
[----:B----4-:R-:W4:Y:S01]  /*08d0*/  LDS R5, [UR7+0x34] ;  /* 0x00003407ff057984 */ /* 0x010f220008000800 */
[----:B--2---:R-:W2:Y:S03]  /*08e0*/  LDC.64 R8, c[0x0][0x240] ;  /* 0x00009000ff087b82 */ /* 0x004ea60000000a00 */
[----:B-1-3--:R-:W1:Y:S01]  /*08f0*/  LDS R4, [UR7+0x1c] ;  /* 0x00001c07ff047984 */ /* 0x00ae620008000800 */
[C---:B--2---:R-:W-:Y:S01]  /*0900*/  SHF.L.U64.HI R9, R8.reuse, 0x1, R9 ;  /* 0x0000000108097819 */ /* 0x044fe20000010209 */
[----:B------:R-:W-:-:S03]  /*0910*/  IMAD.SHL.U32 R8, R8, 0x2, RZ ;  /* 0x0000000208087824 */ /* 0x000fc600078e00ff */
[--C-:B------:R-:W-:Y:S02]  /*0920*/  SHF.R.U32.HI R11, RZ, 0x4, R9.reuse ;  /* 0x00000004ff0b7819 */ /* 0x100fe40000011609 */
[----:B------:R-:W-:-:S05]  /*0930*/  SHF.R.U64 R8, R8, 0x4, R9 ;  /* 0x0000000408087819 */ /* 0x000fca0000001209 */
[----:B------:R2:W-:Y:S01]  /*0940*/  STS [UR7+0xc], R8 ;  /* 0x00000c08ff007988 */ /* 0x0005e20008000807 */
[----:B----4-:R-:W-:Y:S02]  /*0950*/  LOP3.LUT R5, R5, 0x7, RZ, 0xb8, !PT ;  /* 0x0000000705057812 */ /* 0x010fe400078eb8ff */
[----:B-1----:R-:W-:-:S03]  /*0960*/  LOP3.LUT R4, R4, 0xf, R11, 0xb8, !PT ;  /* 0x0000000f04047812 */ /* 0x002fc600078eb80b */
[----:B------:R2:W-:Y:S04]  /*0970*/  STS [UR7+0x34], R5 ;  /* 0x00003405ff007988 */ /* 0x0005e80008000807 */
[----:B------:R2:W-:Y:S02]  /*0980*/  STS [UR7+0x1c], R4 ;  /* 0x00001c04ff007988 */ /* 0x0005e40008000807 */
.L_x_21:
[----:B------:R-:W-:Y:S05]  /*0990*/  BSYNC B1 ;  /* 0x0000000000017941 */ /* 0x000fea0003800000 */
.L_x_20:
[----:B------:R-:W-:Y:S04]  /*09a0*/  BSSY B2, `(.L_x_22) ;  /* 0x000001a000027945 */ /* 0x000fe80003800000 */
[----:B------:R-:W-:Y:S04]  /*09b0*/  BSSY B1, `(.L_x_23) ;  /* 0x0000015000017945 */ /* 0x000fe80003800000 */
[----:B------:R-:W-:Y:S05]  /*09c0*/  @P2 BRA `(.L_x_24) ;  /* 0x0000000000202947 */ /* 0x000fea0003800000 */
[----:B-1234-:R-:W1:Y:S02]  /*09d0*/  LDS R4, [UR7+0x34] ;  /* 0x00003407ff047984 */ /* 0x01ee640008000800 */
[----:B-1----:R-:W-:-:S05]  /*09e0*/  LOP3.LUT R4, R4, 0x38, RZ, 0xb8, !PT ;  /* 0x0000003804047812 */ /* 0x002fca00078eb8ff */
[----:B------:R1:W-:Y:S01]  /*09f0*/  STS [UR7+0x34], R4 ;  /* 0x00003404ff007988 */ /* 0x0003e20008000807 */
[----:B------:R-:W-:Y:S05]  /*0a00*/  @P2 BRA `(.L_x_25) ;  /* 0x0000000000202947 */ /* 0x000fea0003800000 */
[----:B-1----:R-:W1:Y:S01]  /*0a10*/  LDS R4, [UR7+0x8] ;  /* 0x00000807ff047984 */ /* 0x002e620008000800 */
[----:B------:R-:W-:-:S05]  /*0a20*/  IMAD.MOV.U32 R5, RZ, RZ, 0x780 ;  /* 0x00000780ff057424 */ /* 0x000fca00078e00ff */
[----:B-1----:R-:W-:-:S05]  /*0a30*/  LOP3.LUT R4, R4, 0x300, R5, 0xd8, !PT ;  /* 0x0000030004047812 */ /* 0x002fca00078ed805 */
[----:B------:R1:W-:Y:S02]  /*0a40*/  STS [UR7+0x8], R4 ;  /* 0x00000804ff007988 */ /* 0x0003e40008000807 */
.L_x_24:
[----:B------:R-:W-:Y:S05]  /*0a50*/  @P2 BRA `(.L_x_26) ;  /* 0x0000000000282947 */ /* 0x000fea0003800000 */
[----:B-1234-:R-:W1:Y:S02]  /*0a60*/  LDS R4, [UR7+0x8] ;  /* 0x00000807ff047984 */ /* 0x01ee640008000800 */
[----:B-1----:R-:W-:-:S05]  /*0a70*/  LOP3.LUT R4, R4, 0x1800, RZ, 0xb8, !PT ;  /* 0x0000180004047812 */ /* 0x002fca00078eb8ff */
[----:B------:R2:W-:Y:S02]  /*0a80*/  STS [UR7+0x8], R4 ;  /* 0x00000804ff007988 */ /* 0x0005e40008000807 */
.L_x_25:
[----:B------:R-:W-:Y:S05]  /*0a90*/  @P2 BREAK B1 ;  /* 0x0000000000012942 */ /* 0x000fea0003800000 */
[----:B------:R-:W-:Y:S05]  /*0aa0*/  @P2 BRA `(.L_x_27) ;  /* 0x0000000000242947 */ /* 0x000fea0003800000 */
[----:B-12---:R-:W1:Y:S01]  /*0ab0*/  LDS R4, [UR7+0x8] ;  /* 0x00000807ff047984 */ /* 0x006e620008000800 */
[----:B------:R-:W-:-:S05]  /*0ac0*/  IMAD.MOV.U32 R5, RZ, RZ, 0x6000 ;  /* 0x00006000ff057424 */ /* 0x000fca00078e00ff */
[----:B-1----:R-:W-:-:S04]  /*0ad0*/  LOP3.LUT R4, R4, 0x6000, R5, 0xd8, !PT ;  /* 0x0000600004047812 */ /* 0x002fc800078ed805 */
[----:B------:R-:W-:-:S05]  /*0ae0*/  LOP3.LUT R4, R4, 0x400000, RZ, 0xb8, !PT ;  /* 0x0040000004047812 */ /* 0x000fca00078eb8ff */
[----:B------:R1:W-:Y:S02]  /*0af0*/  STS [UR7+0x8], R4 ;  /* 0x00000804ff007988 */ /* 0x0003e40008000807 */
.L_x_26:
[----:B------:R-:W-:Y:S05]  /*0b00*/  BSYNC B1 ;  /* 0x0000000000017941 */ /* 0x000fea0003800000 */
.L_x_23:
[----:B-1234-:R-:W1:Y:S02]  /*0b10*/  @!P2 LDS R4, [UR7+0x8] ;  /* 0x00000807ff04a984 */ /* 0x01ee640008000800 */
[----:B-1----:R-:W-:-:S05]  /*0b20*/  @!P2 LOP3.LUT R4, R4, 0x8000, RZ, 0xb8, !PT ;  /* 0x000080000404a812 */ /* 0x002fca00078eb8ff */
[----:B------:R3:W-:Y:S02]  /*0b30*/  @!P2 STS [UR7+0x8], R4 ;  /* 0x00000804ff00a988 */ /* 0x0007e40008000807 */
.L_x_27:
[----:B------:R-:W-:Y:S05]  /*0b40*/  BSYNC B2 ;  /* 0x0000000000027941 */ /* 0x000fea0003800000 */
.L_x_22:
[----:B------:R-:W-:Y:S05]  /*0b50*/  WARPSYNC.ALL ;  /* 0x0000000000007948 */ /* 0x000fea0003800000 */
[----:B------:R-:W-:-:S04]  /*0b60*/  UIADD3 UR15, UR4, 0x80, URZ ;  /* 0x00000080040f7890 */ /* 0x000fc8000fffe03f */
[----:B------:R-:W-:-:S04]  /*0b70*/  UIADD3 UR14, UP0, UR15, UR16, URZ ;  /* 0x000000100f0e7290 */ /* 0x000fc8000ff1e03f */
[----:B------:R-:W-:Y:S01]  /*0b80*/  ULEA.HI.X.SX32 UR15, UR15, UR17, 0x1, UP0 ;  /* 0x000000110f0f7291 */ /* 0x000fe200080f0e3f */
[----:B------:R-:W-:Y:S11]  /*0b90*/  @P0 BRA `(.L_x_28) ;  /* 0x0000000000280947 */ /* 0x000ff60003800000 */
[----:B-123--:R-:W1:Y:S01]  /*0ba0*/  S2R R4, SR_LANEID ;  /* 0x0000000000047919 */ /* 0x00ee620000000000 */
[----:B------:R-:W-:Y:S05]  /*0bb0*/  WARPSYNC.ALL ;  /* 0x0000000000007948 */ /* 0x000fea0003800000 */
[----:B-1----:R-:W-:-:S05]  /*0bc0*/  IMAD.SHL.U32 R8, R4, 0x4, RZ ;  /* 0x0000000404087824 */ /* 0x002fca00078e00ff */
[----:B------:R-:W1:Y:S01]  /*0bd0*/  LDS R9, [R8+UR7] ;  /* 0x0000000708097984 */ /* 0x000e620008000800 */
[----:B------:R-:W-:-:S05]  /*0be0*/  IADD3 R4, P1, R8, UR14, RZ ;  /* 0x0000000e08047c10 */ /* 0x000fca000ff3e0ff */
[----:B------:R-:W-:-:S05]  /*0bf0*/  IMAD.X R5, RZ, RZ, UR15, P1 ;  /* 0x0000000fff057e24 */ /* 0x000fca00088e06ff */
[----:B-1----:R4:W2:Y:S01]  /*0c00*/  ATOMG.E.EXCH.STRONG.GPU PT, RZ, [R4], R9 ;  /* 0x0000000904ff73a8 */ /* 0x0028a200041ee100 */
[----:B------:R-:W-:-:S04]  /*0c10*/  DEPBAR {5,4,3,2,1,0} ;  /* 0x0000003f0000791a */ /* 0x000fc80000000000 */
[----:B------:R4:W-:Y:S01]  /*0c20*/  UTMACCTL.IV [UR14] ;  /* 0x000000000e0079b9 */ /* 0x0009e20008000000 */
[----:B------:R-:W-:Y:S01]  /*0c30*/  NOP ;  /* 0x0000000000007918 */ /* 0x000fe20000000000 */
.L_x_28:
[----:B------:R-:W-:Y:S05]  /*0c40*/  @P0 BRA `(.L_x_29) ;  /* 0x00000000000c0947 */ /* 0x000fea0003800000 */
[----:B------:R0:W-:Y:S01]  /*0c50*/  UTMACMDFLUSH ;  /* 0x00000000000079b7 */ /* 0x0001e20000000000 */
[----:B------:R-:W-:Y:S05]  /*0c60*/  @P0 BRA `(.L_x_29) ;  /* 0x0000000000040947 */ /* 0x000fea0003800000 */
[----:B------:R-:W-:-:S04]  /*0c70*/  DEPBAR.LE SB0, 0x0 ;  /* 0x000080000000791a */ /* 0x000fc80000000000 */
.L_x_29:
[----:B------:R-:W-:Y:S05]  /*0c80*/  WARPSYNC.ALL ;  /* 0x0000000000007948 */ /* 0x000fea0003800000 */
[----:B--2---:R-:W-:Y:S06]  /*0c90*/  BAR.SYNC.DEFER_BLOCKING 0x0 ;  /* 0x0000000000007b1d */ /* 0x004fec0000010000 */
[----:B------:R-:W-:Y:S02]  /*0ca0*/  BSSY B2, `(.L_x_30) ;  /* 0x000000b000027945 */ /* 0x000fe40003800000 */
[----:B------:R-:W-:Y:S06]  /*0cb0*/  BAR.SYNC.DEFER_BLOCKING 0x0 ;  /* 0x0000000000007b1d */ /* 0x000fec0000010000 */
[----:B------:R2:W-:Y:S01]  /*0cc0*/  @!P0 STS [R12], RZ ;  /* 0x000000ff0c008388 */ /* 0x0005e20000000800 */
[----:B------:R-:W-:Y:S01]  /*0cd0*/  NOP ;  /* 0x0000000000007918 */ /* 0x000fe20000000000 */
[----:B------:R-:W-:Y:S05]  /*0ce0*/  @P2 BRA `(.L_x_31) ;  /* 0x0000000000182947 */ /* 0x000fea0003800000 */
[----:B-1-34-:R-:W1:Y:S01]  /*0cf0*/  LDS R4, [UR7+0x8] ;  /* 0x00000807ff047984 */ /* 0x01ae620008000800 */
[----:B------:R-:W3:Y:S01]  /*0d00*/  LDC.64 R8, c[0x0][0x220] ;  /* 0x00008800ff087b82 */ /* 0x000ee20000000a00 */
[----:B------:R-:W-:Y:S02]  /*0d10*/  IMAD.MOV.U32 R5, RZ, RZ, 0x70 ;  /* 0x00000070ff057424 */ /* 0x000fe400078e00ff */
[----:B---3--:R3:W-:Y:S03]  /*0d20*/  STS.64 [UR7], R8 ;  /* 0x00000008ff007988 */ /* 0x0087e60008000a07 */
[----:B-1----:R-:W-:-:S05]  /*0d30*/  LOP3.LUT R4, R4, 0x10, R5, 0xd8, !PT ;  /* 0x0000001004047812 */ /* 0x002fca00078ed805 */
[----:B------:R3:W-:Y:S02]  /*0d40*/  STS [UR7+0x8], R4 ;  /* 0x00000804ff007988 */ /* 0x0007e40008000807 */
.L_x_31:
[----:B----4-:R-:W-:Y:S05]  /*0d50*/  BSYNC B2 ;  /* 0x0000000000027941 */ /* 0x010fea0003800000 */
.L_x_30:
[----:B------:R-:W-:Y:S04]  /*0d60*/  BSSY B3, `(.L_x_32) ;  /* 0x0000011000037945 */ /* 0x000fe80003800000 */
[----:B------:R-:W-:Y:S04]  /*0d70*/  BSSY B2, `(.L_x_33) ;  /* 0x000000e000027945 */ /* 0x000fe80003800000 */
[----:B------:R-:W-:Y:S05]  /*0d80*/  @P2 BRA `(.L_x_34) ;  /* 0x0000000000242947 */ /* 0x000fea0003800000 */
[----:B-1-3--:R-:W1:Y:S01]  /*0d90*/  LDS R4, [UR7+0x34] ;  /* 0x00003407ff047984 */ /* 0x00ae620008000800 */
[----:B------:R-:W-:-:S05]  /*0da0*/  IMAD.MOV.U32 R5, RZ, RZ, 0x3f000000 ;  /* 0x3f000000ff057424 */ /* 0x000fca00078e00ff */
[----:B-1----:R-:W-:-:S05]  /*0db0*/  LOP3.LUT R4, R4, 0xff000000, R5, 0xb8, !PT ;  /* 0xff00000004047812 */ /* 0x002fca00078eb805 */
[----:B------:R1:W-:Y:S01]  /*0dc0*/  STS [UR7+0x34], R4 ;  /* 0x00003404ff007988 */ /* 0x0003e20008000807 */
[----:B------:R-:W-:Y:S05]  /*0dd0*/  @P2 BRA `(.L_x_35) ;  /* 0x00000000001c2947 */ /* 0x000fea0003800000 */
[----:B-1----:R-:W1:Y:S01]  /*0de0*/  LDS R4, [UR7+0x38] ;  /* 0x00003807ff047984 */ /* 0x002e620008000800 */
[----:B------:R-:W-:-:S05]  /*0df0*/  IMAD.MOV.U32 R5, RZ, RZ, 0x3f ;  /* 0x0000003fff057424 */ /* 0x000fca00078e00ff */
[----:B-1----:R-:W-:-:S05]  /*0e00*/  LOP3.LUT R4, R4, 0xff, R5, 0xb8, !PT ;  /* 0x000000ff04047812 */ /* 0x002fca00078eb805 */
[----:B------:R4:W-:Y:S02]  /*0e10*/  STS [UR7+0x38], R4 ;  /* 0x00003804ff007988 */ /* 0x0009e40008000807 */
.L_x_34:
[----:B------:R-:W-:Y:S05]  /*0e20*/  @P2 BREAK B2 ;  /* 0x0000000000022942 */ /* 0x000fea0003800000 */
[----:B------:R-:W-:Y:S05]  /*0e30*/  @P2 BRA `(.L_x_36) ;  /* 0x00000000000c2947 */ /* 0x000fea0003800000 */
[----:B------:R1:W-:Y:S02]  /*0e40*/  STS [UR7+0x20], R6 ;  /* 0x00002006ff007988 */ /* 0x0003e40008000807 */
.L_x_35:
[----:B------:R-:W-:Y:S05]  /*0e50*/  BSYNC B2 ;  /* 0x0000000000027941 */ /* 0x000fea0003800000 */
.L_x_33:
[----:B------:R1:W-:Y:S02]  /*0e60*/  @!P2 STS [UR7+0x24], R3 ;  /* 0x00002403ff00a988 */ /* 0x0003e40008000807 */
.L_x_36:
[----:B------:R-:W-:Y:S05]  /*0e70*/  BSYNC B3 ;  /* 0x0000000000037941 */ /* 0x000fea0003800000 */
.L_x_32:
[----:B------:R-:W-:Y:S05]  /*0e80*/  WARPSYNC.ALL ;  /* 0x0000000000007948 */ /* 0x000fea0003800000 */
[----:B------:R-:W-:Y:S04]  /*0e90*/  BSSY B3, `(.L_x_37) ;  /* 0x000000e000037945 */ /* 0x000fe80003800000 */
[----:B------:R-:W-:Y:S05]  /*0ea0*/  @P2 BRA `(.L_x_38) ;  /* 0x0000000000302947 */ /* 0x000fea0003800000 */
[----:B-1-34-:R-:W1:Y:S01]  /*0eb0*/  LDS R4, [UR7+0x34] ;  /* 0x00003407ff047984 */ /* 0x01ae620008000800 */
[----:B------:R-:W3:Y:S03]  /*0ec0*/  LDC.64 R8, c[0x0][0x248] ;  /* 0x00009200ff087b82 */ /* 0x000ee60000000a00 */
[----:B------:R-:W4:Y:S01]  /*0ed0*/  LDS R3, [UR7+0x1c] ;  /* 0x00001c07ff037984 */ /* 0x000f220008000800 */
[C---:B---3--:R-:W-:Y:S01]  /*0ee0*/  SHF.L.U64.HI R6, R8.reuse, 0x1, R9 ;  /* 0x0000000108067819 */ /* 0x048fe20000010209 */
[----:B------:R-:W-:-:S03]  /*0ef0*/  IMAD.SHL.U32 R5, R8, 0x2, RZ ;  /* 0x0000000208057824 */ /* 0x000fc600078e00ff */
[--C-:B------:R-:W-:Y:S02]  /*0f00*/  SHF.R.U32.HI R8, RZ, 0x4, R6.reuse ;  /* 0x00000004ff087819 */ /* 0x100fe40000011606 */
[----:B------:R-:W-:-:S05]  /*0f10*/  SHF.R.U64 R5, R5, 0x4, R6 ;  /* 0x0000000405057819 */ /* 0x000fca0000001206 */
[----:B------:R3:W-:Y:S01]  /*0f20*/  STS [UR7+0xc], R5 ;  /* 0x00000c05ff007988 */ /* 0x0007e20008000807 */
[----:B-1----:R-:W-:Y:S02]  /*0f30*/  LOP3.LUT R4, R4, 0x7, RZ, 0xb8, !PT ;  /* 0x0000000704047812 */ /* 0x002fe400078eb8ff */
[----:B----4-:R-:W-:-:S03]  /*0f40*/  LOP3.LUT R3, R3, 0xf, R8, 0xb8, !PT ;  /* 0x0000000f03037812 */ /* 0x010fc600078eb808 */
[----:B------:R3:W-:Y:S04]  /*0f50*/  STS [UR7+0x34], R4 ;  /* 0x00003404ff007988 */ /* 0x0007e80008000807 */
[----:B------:R3:W-:Y:S02]  /*0f60*/  STS [UR7+0x1c], R3 ;  /* 0x00001c03ff007988 */ /* 0x0007e40008000807 */
.L_x_38:
[----:B------:R-:W-:Y:S05]  /*0f70*/  BSYNC B3 ;  /* 0x0000000000037941 */ /* 0x000fea0003800000 */
.L_x_37:
[----:B------:R-:W-:Y:S04]  /*0f80*/  BSSY B3, `(.L_x_39) ;  /* 0x000001a000037945 */ /* 0x000fe80003800000 */
[----:B------:R-:W-:Y:S04]  /*0f90*/  BSSY B4, `(.L_x_40) ;  /* 0x0000015000047945 */ /* 0x000fe80003800000 */
[----:B------:R-:W-:Y:S05]  /*0fa0*/  @P2 BRA `(.L_x_41) ;  /* 0x0000000000202947 */ /* 0x000fea0003800000 */
[----:B-1-3--:R-:W1:Y:S02]  /*0fb0*/  LDS R3, [UR7+0x34] ;  /* 0x00003407ff037984 */ /* 0x00ae640008000800 */
[----:B-1----:R-:W-:-:S05]  /*0fc0*/  LOP3.LUT R3, R3, 0x38, RZ, 0xb8, !PT ;  /* 0x0000003803037812 */ /* 0x002fca00078eb8ff */
[----:B------:R1:W-:Y:S01]  /*0fd0*/  STS [UR7+0x34], R3 ;  /* 0x00003403ff007988 */ /* 0x0003e20008000807 */
[----:B------:R-:W-:Y:S05]  /*0fe0*/  @P2 BRA `(.L_x_42) ;  /* 0x0000000000202947 */ /* 0x000fea0003800000 */
[----:B-1----:R-:W1:Y:S01]  /*0ff0*/  LDS R3, [UR7+0x8] ;  /* 0x00000807ff037984 */ /* 0x002e620008000800 */
[----:B----4-:R-:W-:-:S05]  /*1000*/  IMAD.MOV.U32 R4, RZ, RZ, 0x780 ;  /* 0x00000780ff047424 */ /* 0x010fca00078e00ff */
[----:B-1----:R-:W-:-:S05]  /*1010*/  LOP3.LUT R3, R3, 0x300, R4, 0xd8, !PT ;  /* 0x0000030003037812 */ /* 0x002fca00078ed804 */
[----:B------:R1:W-:Y:S02]  /*1020*/  STS [UR7+0x8], R3 ;  /* 0x00000803ff007988 */ /* 0x0003e40008000807 */
.L_x_41:
[----:B------:R-:W-:Y:S05]  /*1030*/  @P2 BRA `(.L_x_43) ;  /* 0x0000000000282947 */ /* 0x000fea0003800000 */
[----:B-1-3--:R-:W1:Y:S02]  /*1040*/  LDS R3, [UR7+0x8] ;  /* 0x00000807ff037984 */ /* 0x00ae640008000800 */
[----:B-1----:R-:W-:-:S05]  /*1050*/  LOP3.LUT R3, R3, 0x1800, RZ, 0xb8, !PT ;  /* 0x0000180003037812 */ /* 0x002fca00078eb8ff */
[----:B------:R3:W-:Y:S02]  /*1060*/  STS [UR7+0x8], R3 ;  /* 0x00000803ff007988 */ /* 0x0007e40008000807 */
.L_x_42:
[----:B------:R-:W-:Y:S05]  /*1070*/  @P2 BREAK B4 ;  /* 0x0000000000042942 */ /* 0x000fea0003800000 */
[----:B------:R-:W-:Y:S05]  /*1080*/  @P2 BRA `(.L_x_44) ;  /* 0x0000000000242947 */ /* 0x000fea0003800000 */
[----:B-1-3--:R-:W1:Y:S01]  /*1090*/  LDS R3, [UR7+0x8] ;  /* 0x00000807ff037984 */ /* 0x00ae620008000800 */
[----:B----4-:R-:W-:-:S05]  /*10a0*/  IMAD.MOV.U32 R4, RZ, RZ, 0x6000 ;  /* 0x00006000ff047424 */ /* 0x010fca00078e00ff */
[----:B-1----:R-:W-:-:S04]  /*10b0*/  LOP3.LUT R3, R3, 0x6000, R4, 0xd8, !PT ;  /* 0x0000600003037812 */ /* 0x002fc800078ed804 */
[----:B------:R-:W-:-:S05]  /*10c0*/  LOP3.LUT R3, R3, 0x400000, RZ, 0xb8, !PT ;  /* 0x0040000003037812 */ /* 0x000fca00078eb8ff */
[----:B------:R1:W-:Y:S02]  /*10d0*/  STS [UR7+0x8], R3 ;  /* 0x00000803ff007988 */ /* 0x0003e40008000807 */
.L_x_43:
[----:B------:R-:W-:Y:S05]  /*10e0*/  BSYNC B4 ;  /* 0x0000000000047941 */ /* 0x000fea0003800000 */
.L_x_40:
[----:B-1-3--:R-:W1:Y:S02]  /*10f0*/  @!P2 LDS R3, [UR7+0x8] ;  /* 0x00000807ff03a984 */ /* 0x00ae640008000800 */
[----:B-1----:R-:W-:-:S05]  /*1100*/  @!P2 LOP3.LUT R3, R3, 0x8000, RZ, 0xb8, !PT ;  /* 0x000080000303a812 */ /* 0x002fca00078eb8ff */
[----:B------:R1:W-:Y:S02]  /*1110*/  @!P2 STS [UR7+0x8], R3 ;  /* 0x00000803ff00a988 */ /* 0x0003e40008000807 */
.L_x_44:
[----:B------:R-:W-:Y:S05]  /*1120*/  BSYNC B3 ;  /* 0x0000000000037941 */ /* 0x000fea0003800000 */
.L_x_39:
[----:B------:R-:W-:Y:S05]  /*1130*/  WARPSYNC.ALL ;  /* 0x0000000000007948 */ /* 0x000fea0003800000 */
[----:B------:R-:W-:Y:S01]  /*1140*/  UIADD3 UR4, UR4, 0x100, URZ ;  /* 0x0000010004047890 */ /* 0x000fe2000fffe03f */
[----:B------:R-:W-:Y:S01]  /*1150*/  ISETP.GE.AND P1, PT, R10, 0x1, PT ;  /* 0x000000010a00780c */ /* 0x000fe20003f26270 */
[----:B------:R-:W-:Y:S01]  /*1160*/  IMAD.MOV.U32 R24, RZ, RZ, RZ ;  /* 0x000000ffff187224 */ /* 0x000fe200078e00ff */
[----:B------:R-:W-:Y:S01]  /*1170*/  SHF.R.U32.HI R8, RZ, 0x5, R0 ;  /* 0x00000005ff087819 */ /* 0x000fe20000011600 */
[----:B------:R-:W-:-:S04]  /*1180*/  UIADD3 UR16, UP0, UR4, UR16, URZ ;  /* 0x0000001004107290 */ /* 0x000fc8000ff1e03f */
[----:B------:R-:W-:Y:S01]  /*1190*/  ULEA.HI.X.SX32 UR17, UR4, UR17, 0x1, UP0 ;  /* 0x0000001104117291 */ /* 0x000fe200080f0e3f */
[----:B------:R-:W-:Y:S11]  /*11a0*/  @P0 BRA `(.L_x_45) ;  /* 0x0000000000280947 */ /* 0x000ff60003800000 */
[----:B-1-3--:R-:W1:Y:S01]  /*11b0*/  S2R R3, SR_LANEID ;  /* 0x0000000000037919 */ /* 0x00ae620000000000 */
[----:B------:R-:W-:Y:S05]  /*11c0*/  WARPSYNC.ALL ;  /* 0x0000000000007948 */ /* 0x000fea0003800000 */
[----:B-1----:R-:W-:-:S05]  /*11d0*/  IMAD.SHL.U32 R6, R3, 0x4, RZ ;  /* 0x0000000403067824 */ /* 0x002fca00078e00ff */
[----:B------:R-:W1:Y:S01]  /*11e0*/  LDS R3, [R6+UR7] ;  /* 0x0000000706037984 */ /* 0x000e620008000800 */
[----:B----4-:R-:W-:-:S05]  /*11f0*/  IADD3 R4, P3, R6, UR16, RZ ;  /* 0x0000001006047c10 */ /* 0x010fca000ff7e0ff */
[----:B------:R-:W-:-:S05]  /*1200*/  IMAD.X R5, RZ, RZ, UR17, P3 ;  /* 0x00000011ff057e24 */ /* 0x000fca00098e06ff */
[----:B-1----:R1:W3:Y:S01]  /*1210*/  ATOMG.E.EXCH.STRONG.GPU PT, RZ, [R4], R3 ;  /* 0x0000000304ff73a8 */ /* 0x0022e200041ee100 */
[----:B------:R-:W-:-:S04]  /*1220*/  DEPBAR {5,4,3,2,1,0} ;  /* 0x0000003f0000791a */ /* 0x000fc80000000000 */
[----:B------:R1:W-:Y:S01]  /*1230*/  UTMACCTL.IV [UR16] ;  /* 0x00000000100079b9 */ /* 0x0003e20008000000 */
[----:B------:R-:W-:Y:S01]  /*1240*/  NOP ;  /* 0x0000000000007918 */ /* 0x000fe20000000000 */
.L_x_45:
[----:B------:R-:W-:Y:S05]  /*1250*/  @P0 BRA `(.L_x_46) ;  /* 0x00000000000c0947 */ /* 0x000fea0003800000 */
[----:B------:R0:W-:Y:S01]  /*1260*/  UTMACMDFLUSH ;  /* 0x00000000000079b7 */ /* 0x0001e20000000000 */
[----:B------:R-:W-:Y:S05]  /*1270*/  @P0 BRA `(.L_x_46) ;  /* 0x0000000000040947 */ /* 0x000fea0003800000 */
[----:B------:R-:W-:-:S04]  /*1280*/  DEPBAR.LE SB0, 0x0 ;  /* 0x000080000000791a */ /* 0x000fc80000000000 */
.L_x_46:
[----:B------:R-:W-:Y:S05]  /*1290*/  WARPSYNC.ALL ;  /* 0x0000000000007948 */ /* 0x000fea0003800000 */
[----:B---3--:R-:W-:Y:S01]  /*12a0*/  BAR.SYNC.DEFER_BLOCKING 0x0 ;  /* 0x0000000000007b1d */ /* 0x008fe20000010000 */
[----:B------:R-:W-:Y:S01]  /*12b0*/  R2UR UR18, R8 ;  /* 0x00000000081272ca */ /* 0x000fe200000e0000 */
[----:B------:R-:W-:Y:S01]  /*12c0*/  USHF.L.U32 UR19, UR32, 0x7, URZ ;  /* 0x0000000720137899 */ /* 0x000fe2000800063f */
[----:B------:R-:W-:Y:S01]  /*12d0*/  IMAD.MOV.U32 R25, RZ, RZ, RZ ;  /* 0x000000ffff197224 */ /* 0x000fe200078e00ff */
[----:B------:R-:W-:Y:S01]  /*12e0*/  USHF.L.U32 UR23, UR33, 0x6, URZ ;  /* 0x0000000621177899 */ /* 0x000fe2000800063f */
[----:B------:R-:W-:Y:S01]  /*12f0*/  CS2R R26, SRZ ;  /* 0x00000000001a7805 */ /* 0x000fe2000001ff00 */
[----:B------:R-:W-:Y:S01]  /*1300*/  VOTEU.ALL UP0, P2 ;  /* 0x00000000003f7886 */ /* 0x000fe20001000000 */
[----:B------:R-:W-:Y:S01]  /*1310*/  UMOV UR4, 0x1 ;  /* 0x0000000100047882 */ /* 0x000fe20000000000 */
[----:B------:R-:W-:Y:S01]  /*1320*/  VOTEU.ALL UP1, P2 ;  /* 0x00000000003f7886 */ /* 0x000fe20001020000 */
[----:B------:R-:W-:Y:S01]  /*1330*/  VOTEU.ALL UP2, P2 ;  /* 0x00000000003f7886 */ /* 0x000fe20001040000 */
[----:B------:R-:W-:Y:S01]  /*1340*/  CS2R R28, SRZ ;  /* 0x00000000001c7805 */ /* 0x000fe2000001ff00 */
[----:B------:R-:W-:-:S04]  /*1350*/  @!UP0 UIADD3 UR8, -UR4, 0x100000, URZ ;  /* 0x0010000004088890 */ /* 0x000fc8000fffe13f */
[----:B------:R-:W-:Y:S02]  /*1360*/  @!UP0 USHF.L.U32 UR9, UR8, 0xb, URZ ;  /* 0x0000000b08098899 */ /* 0x000fe4000800063f */
[----:B------:R-:W-:Y:S01]  /*1370*/  @!UP0 USHF.L.U32 UR8, UR8, 0x1, URZ ;  /* 0x0000000108088899 */ /* 0x000fe2000800063f */
        /* <DEDUP_REMOVED lines=9> */
[----:B------:R-:W-:Y:S01]  /*1410*/  VOTEU.ALL UP0, P2 ;  /* 0x00000000003f7886 */ /* 0x000fe20001000000 */
[----:B------:R-:W-:Y:S02]  /*1420*/  CS2R R36, SRZ ;  /* 0x0000000000247805 */ /* 0x000fe4000001ff00 */
[----:B------:R-:W-:Y:S02]  /*1430*/  CS2R R38, SRZ ;  /* 0x0000000000267805 */ /* 0x000fe4000001ff00 */
[----:B------:R-:W-:Y:S02]  /*1440*/  CS2R R40, SRZ ;  /* 0x0000000000287805 */ /* 0x000fe4000001ff00 */
[----:B------:R-:W-:-:S02]  /*1450*/  CS2R R42, SRZ ;  /* 0x00000000002a7805 */ /* 0x000fc4000001ff00 */
[----:B------:R-:W-:Y:S02]  /*1460*/  CS2R R44, SRZ ;  /* 0x00000000002c7805 */ /* 0x000fe4000001ff00 */
[----:B------:R-:W-:Y:S01]  /*1470*/  CS2R R46, SRZ ;  /* 0x00000000002e7805 */ /* 0x000fe2000001ff00 */
[----:B------:R-:W3:Y:S02]  /*1480*/  FENCE.VIEW.ASYNC.S ;  /* 0x00000000000073c6 */ /* 0x000ee40000000000 */
[----:B---3--:R3:W4:Y:S02]  /*1490*/  @!UP0 SYNCS.EXCH.64 URZ, [UR7+0x24000], UR8 ;  /* 0x02400008073f85b2 */ /* 0x0087240008000100 */
[----:B----4-:R-:W-:Y:S01]  /*14a0*/  BAR.SYNC.DEFER_BLOCKING 0x0 ;  /* 0x0000000000007b1d */ /* 0x010fe20000010000 */
[----:B------:R-:W-:Y:S02]  /*14b0*/  CS2R R48, SRZ ;  /* 0x0000000000307805 */ /* 0x000fe4000001ff00 */
[----:B------:R-:W-:-:S02]  /*14c0*/  CS2R R50, SRZ ;  /* 0x0000000000327805 */ /* 0x000fc4000001ff00 */
[----:B------:R-:W-:Y:S02]  /*14d0*/  CS2R R52, SRZ ;  /* 0x0000000000347805 */ /* 0x000fe4000001ff00 */
[----:B------:R-:W-:Y:S02]  /*14e0*/  CS2R R54, SRZ ;  /* 0x0000000000367805 */ /* 0x000fe4000001ff00 */
[----:B------:R-:W-:Y:S02]  /*14f0*/  CS2R R56, SRZ ;  /* 0x0000000000387805 */ /* 0x000fe4000001ff00 */
[----:B------:R-:W-:Y:S02]  /*1500*/  CS2R R58, SRZ ;  /* 0x00000000003a7805 */ /* 0x000fe4000001ff00 */
        /* <DEDUP_REMOVED lines=13> */
[----:B------:R-:W-:Y:S01]  /*15e0*/  CS2R R86, SRZ ;  /* 0x0000000000567805 */ /* 0x000fe2000001ff00 */
[----:B------:R3:W4:Y:S02]  /*15f0*/  @!UP1 SYNCS.EXCH.64 URZ, [UR7+0x24008], UR10 ;  /* 0x0240080a073f95b2 */ /* 0x0007240008000100 */
[----:B----4-:R-:W-:Y:S06]  /*1600*/  BAR.SYNC.DEFER_BLOCKING 0x0 ;  /* 0x0000000000007b1d */ /* 0x010fec0000010000 */
[----:B------:R3:W4:Y:S01]  /*1610*/  @!UP2 SYNCS.EXCH.64 URZ, [UR7+0x24010], UR4 ;  /* 0x02401004073fa5b2 */ /* 0x0007220008000100 */
[----:B------:R-:W-:Y:S05]  /*1620*/  @!P1 BRA `(.L_x_47) ;  /* 0x0000000400c89947 */ /* 0x000fea0003800000 */
        /* <DEDUP_REMOVED lines=31> */
[----:B------:R-:W-:Y:S01]  /*1820*/  CS2R R86, SRZ ;  /* 0x0000000000567805 */ /* 0x000fe2000001ff00 */
[----:B---3--:R-:W-:Y:S01]  /*1830*/  UMOV UR4, URZ ;  /* 0x0000003f00047c82 */ /* 0x008fe20008000000 */
[----:B------:R-:W-:-:S05]  /*1840*/  UMOV UR27, URZ ;  /* 0x0000003f001b7c82 */ /* 0x000fca0008000000 */
.L_x_49:
[----:B----4-:R-:W-:Y:S01]  /*1850*/  BAR.SYNC.DEFER_BLOCKING 0x0 ;  /* 0x0000000000007b1d */ /* 0x010fe20000010000 */
[----:B------:R-:W-:Y:S01]  /*1860*/  ULEA UR28, UR4, UR7, 0x3 ;  /* 0x00000007041c7291 */ /* 0x000fe2000f8e183f */
[----:B-1----:R-:W-:Y:S01]  /*1870*/  @!P2 IMAD.MOV.U32 R3, RZ, RZ, 0xc000 ;  /* 0x0000c000ff03a424 */ /* 0x002fe200078e00ff */
[----:B------:R-:W-:Y:S01]  /*1880*/  ELECT P0, URZ, PT ;  /* 0x00000000003f782f */ /* 0x000fe20003800000 */
[----:B------:R-:W-:-:S03]  /*1890*/  ULEA UR5, UR4, UR7, 0xe ;  /* 0x0000000704057291 */ /* 0x000fc6000f8e703f */
[----:B------:R-:W-:Y:S01]  /*18a0*/  ISETP.LT.U32.AND P0, PT, R2, 0x40, P0 ;  /* 0x000000400200780c */ /* 0x000fe20000701070 */
[----:B------:R-:W-:Y:S02]  /*18b0*/  ULOP3.LUT UR26, UR18, 0x1, URZ, 0xc0, !UPT ;  /* 0x00000001121a7892 */ /* 0x000fe4000f8ec03f */
[----:B------:R-:W-:Y:S02]  /*18c0*/  UIADD3 UR5, UR5, 0x18000, URZ ;  /* 0x0001800005057890 */ /* 0x000fe4000fffe03f */
[----:B------:R-:W-:Y:S02]  /*18d0*/  ULEA UR22, UR26, UR27, 0x6 ;  /* 0x0000001b1a167291 */ /* 0x000fe4000f8e303f */
[----:B------:R-:W-:Y:S01]  /*18e0*/  ULEA UR20, UR26, UR5, 0xd ;  /* 0x000000051a147291 */ /* 0x000fe2000f8e683f */
[----:B------:R-:W-:Y:S01]  /*18f0*/  ELECT P1, URZ, PT ;  /* 0x00000000003f782f */ /* 0x000fe20003820000 */
[----:B------:R-:W-:-:S04]  /*1900*/  ULEA UR6, UR4, UR7, 0xf ;  /* 0x0000000704067291 */ /* 0x000fc8000f8e783f */
[----:B------:R-:W-:Y:S01]  /*1910*/  VOTEU.ANY UP0, P0 ;  /* 0x00000000003f7886 */ /* 0x000fe20000000100 */
[----:B------:R-:W-:Y:S01]  /*1920*/  VOTEU.ANY UP2, P0 ;  /* 0x00000000003f7886 */ /* 0x000fe20000040100 */
[----:B------:R-:W-:Y:S01]  /*1930*/  ISETP.LT.U32.AND P1, PT, R2, 0x40, P1 ;  /* 0x000000400200780c */ /* 0x000fe20000f21070 */
[----:B------:R-:W-:Y:S01]  /*1940*/  ULEA UR24, UR26, UR6, 0xe ;  /* 0x000000061a187291 */ /* 0x000fe2000f8e703f */
[----:B------:R1:W-:Y:S01]  /*1950*/  @!P2 SYNCS.ARRIVE.TRANS64 RZ, [UR28+0x24000], R3 ;  /* 0x02400003ffffa9a7 */ /* 0x0003e2000800001c */
[----:B------:R-:W-:Y:S01]  /*1960*/  @UP0 UIADD3 UR21, UR28, 0x24000, URZ ;  /* 0x000240001c150890 */ /* 0x000fe2000fffe03f */
[----:B------:R-:W-:Y:S01]  /*1970*/  @UP0 UMOV UR8, UR12 ;  /* 0x0000000c00080c82 */ /* 0x000fe20008000000 */
[----:B------:R-:W-:Y:S01]  /*1980*/  @UP0 UMOV UR9, UR13 ;  /* 0x0000000d00090c82 */ /* 0x000fe20008000000 */
[----:B------:R-:W-:Y:S01]  /*1990*/  BAR.SYNC.DEFER_BLOCKING 0x0 ;  /* 0x0000000000007b1d */ /* 0x000fe20000010000 */
[----:B------:R-:W-:Y:S01]  /*19a0*/  ULEA UR26, UR26, UR19, 0x6 ;  /* 0x000000131a1a7291 */ /* 0x000fe2000f8e303f */
[----:B-1----:R-:W-:-:S05]  /*19b0*/  SHF.L.U32 R3, R7, 0x1f, RZ ;  /* 0x0000001f07037819 */ /* 0x002fca00000006ff */
[----:B------:R-:W-:Y:S01]  /*19c0*/  VOTEU.ANY UP1, P1 ;  /* 0x00000000003f7886 */ /* 0x000fe20000820100 */
[----:B------:R-:W-:-:S04]  /*19d0*/  VOTEU.ANY UP3, P1 ;  /* 0x00000000003f7886 */ /* 0x000fc80000860100 */
[----:B------:R-:W-:Y:S01]  /*19e0*/  @UP1 UIADD3 UR25, UR28, 0x24000, URZ ;  /* 0x000240001c191890 */ /* 0x000fe2000fffe03f */
[----:B------:R-:W-:Y:S01]  /*19f0*/  @UP1 UMOV UR10, UR14 ;  /* 0x0000000e000a1c82 */ /* 0x000fe20008000000 */
[----:B------:R-:W-:Y:S01]  /*1a00*/  @UP1 UMOV UR11, UR15 ;  /* 0x0000000f000b1c82 */ /* 0x000fe20008000000 */
[----:B------:R1:W-:Y:S01]  /*1a10*/  @UP2 UTMALDG.2D [UR20], [UR8] ;  /* 0x00000014080025b4 */ /* 0x0003e20008008000 */
[----:B------:R3:W-:Y:S06]  /*1a20*/  MEMBAR.ALL.CTA ;  /* 0x0000000000007992 */ /* 0x0007ec0000008000 */
[----:B---3--:R-:W3:Y:S02]  /*1a30*/  FENCE.VIEW.ASYNC.S ;  /* 0x00000000000073c6 */ /* 0x008ee40000000000 */
[----:B---3--:R-:W-:Y:S06]  /*1a40*/  BAR.SYNC.DEFER_BLOCKING 0x0 ;  /* 0x0000000000007b1d */ /* 0x008fec0000010000 */
[----:B------:R1:W-:Y:S02]  /*1a50*/  @UP3 UTMALDG.2D [UR24], [UR10] ;  /* 0x000000180a0035b4 */ /* 0x0003e40008008000 */
[----:B------:R-:W-:Y:S06]  /*1a60*/  BAR.SYNC.DEFER_BLOCKING 0x0 ;  /* 0x0000000000007b1d */ /* 0x000fec0000010000 */
[----:B------:R-:W3:Y:S02]  /*1a70*/  SYNCS.PHASECHK.TRANS64.TRYWAIT P0, [UR28+0x24000], R3 ;  /* 0x02400003ff0075a7 */ /* 0x000ee4000800015c */
[----:B-1-3--:R-:W-:Y:S05]  /*1a80*/  @!P0 BRA `(.L_x_48) ;  /* 0x0000000400ec8947 */ /* 0x00afea0003800000 */
.L_x_50:
[----:B------:R-:W-:Y:S01]  /*1a90*/  USHF.R.U32.HI UR6, URZ, 0x4, UR6 ;  /* 0x000000043f067899 */ /* 0x000fe20008011606 */
[----:B------:R-:W-:Y:S02]  /*1aa0*/  WARPGROUP.DEPBAR.LE gsb0, 0x0 ;  /* 0x00008000000079c5 */ /* 0x000fe40000010000 */
[----:B------:R-:W-:Y:S01]  /*1ab0*/  USHF.R.U32.HI UR8, URZ, 0x4, UR5 ;  /* 0x000000043f087899 */ /* 0x000fe20008011605 */
[----:B------:R-:W-:Y:S01]  /*1ac0*/  WARPGROUP.ARRIVE ;  /* 0x00000000000079c5 */ /* 0x000fe20000000000 */
[----:B------:R-:W-:Y:S01]  /*1ad0*/  USGXT.U32 UR6, UR6, 0xe ;  /* 0x0000000e0606789a */ /* 0x000fe20008000000 */
[----:B------:R-:W1:Y:S01]  /*1ae0*/  LDC R3, c[0x0][0x230] ;  /* 0x00008c00ff037b82 */ /* 0x000e620000000800 */
[----:B------:R-:W-:Y:S02]  /*1af0*/  USGXT.U32 UR8, UR8, 0xe ;  /* 0x0000000e0808789a */ /* 0x000fe40008000000 */
[----:B------:R-:W-:Y:S01]  /*1b00*/  ULOP3.LUT UR10, UR6, 0x4000000, URZ, 0xfc, !UPT ;  /* 0x04000000060a7892 */ /* 0x000fe2000f8efc3f */
[----:B------:R-:W-:Y:S01]  /*1b10*/  UMOV UR9, 0x40000040 ;  /* 0x4000004000097882 */ /* 0x000fe20000000000 */
[----:B------:R-:W-:Y:S01]  /*1b20*/  UMOV UR11, 0x40000040 ;  /* 0x40000040000b7882 */ /* 0x000fe20000000000 */
[----:B------:R-:W-:Y:S01]  /*1b30*/  UMOV UR5, URZ ;  /* 0x0000003f00057c82 */ /* 0x000fe20008000000 */
[----:B------:R-:W-:-:S02]  /*1b40*/  UIADD3 UR27, UR27, 0x80, URZ ;  /* 0x000000801b1b7890 */ /* 0x000fc4000fffe03f */
[----:B------:R-:W-:-:S03]  /*1b50*/  UIADD3 UR4, UR4, 0x1, URZ ;  /* 0x0000000104047890 */ /* 0x000fc6000fffe03f */
[----:B------:R-:W-:Y:S01]  /*1b60*/  HGMMA.64x128x16.F32 R24, gdesc[UR8].tnspB, R24 ;  /* 0x41e00000081879f0 */ /* 0x000fe20008700818 */
[----:B------:R-:W-:Y:S02]  /*1b70*/  UIADD3 UR10, UP1, UR6, 0x4000080, URZ ;  /* 0x04000080060a7890 */ /* 0x000fe4000ff3e03f */
[----:B------:R-:W-:Y:S01]  /*1b80*/  UIADD3 UR8, UP0, UR8, 0x2, URZ ;  /* 0x0000000208087890 */ /* 0x000fe2000ff1e03f */
[----:B------:R-:W-:Y:S02]  /*1b90*/  UMOV UR6, URZ ;  /* 0x0000003f00067c82 */ /* 0x000fe40008000000 */
[----:B------:R-:W-:Y:S02]  /*1ba0*/  UIADD3.X UR11, UR6, 0x40000040, URZ, UP1, !UPT ;  /* 0x40000040060b7890 */ /* 0x000fe40008ffe43f */
[----:B------:R-:W-:Y:S02]  /*1bb0*/  UIADD3.X UR9, UR5, 0x40000040, URZ, UP0, !UPT ;  /* 0x4000004005097890 */ /* 0x000fe400087fe43f */
[----:B------:R-:W-:Y:S01]  /*1bc0*/  UIADD3.64 UR30, UR10, 0x80, URZ ;  /* 0x000000800a1e7897 */ /* 0x000fe2000fffe03f */
[----:B-1----:R-:W-:Y:S01]  /*1bd0*/  ISETP.LE.AND P0, PT, R3, UR27, PT ;  /* 0x0000001b03007c0c */ /* 0x002fe2000bf03270 */
[----:B------:R-:W-:-:S02]  /*1be0*/  UIADD3.64 UR28, UR8, 0x2, URZ ;  /* 0x00000002081c7897 */ /* 0x000fc4000fffe03f */
[----:B------:R-:W-:-:S04]  /*1bf0*/  UISETP.NE.U32.AND UP0, UPT, UR4, 0x3, UPT ;  /* 0x000000030400788c */ /* 0x000fc8000bf05070 */
[----:B------:R-:W-:Y:S02]  /*1c00*/  USEL UR5, URZ, 0x1, UP0 ;  /* 0x000000013f057887 */ /* 0x000fe40008000000 */
[----:B------:R-:W-:-:S04]  /*1c10*/  USEL UR4, UR4, URZ, UP0 ;  /* 0x0000003f04047287 */ /* 0x000fc80008000000 */
[----:B------:R-:W-:Y:S01]  /*1c20*/  LOP3.LUT R7, R7, UR5, RZ, 0x3c, !PT ;  /* 0x0000000507077c12 */ /* 0x000fe2000f8e3cff */
[----:B------:R-:W-:-:S12]  /*1c30*/  HGMMA.64x128x16.F32 R24, gdesc[UR8].tnspB, R24 ;  /* 0x41e00000081879f0 */ /* 0x000fd80008700818 */
[----:B------:R-:W-:Y:S01]  /*1c40*/  HGMMA.64x128x16.F32 R24, gdesc[UR28].tnspB, R24 ;  /* 0x41e000001c1879f0 */ /* 0x000fe20008700818 */
[----:B------:R-:W-:Y:S02]  /*1c50*/  UIADD3.64 UR30, UR10, 0x100, URZ ;  /* 0x000001000a1e7897 */ /* 0x000fe4000fffe03f */
[----:B------:R-:W-:-:S09]  /*1c60*/  UIADD3.64 UR28, UR8, 0x4, URZ ;  /* 0x00000004081c7897 */ /* 0x000fd2000fffe03f */
        /* <DEDUP_REMOVED lines=8> */
[----:B------:R-:W-:Y:S02]  /*1cf0*/  UIADD3.64 UR28, UR8, 0x202, URZ ;  /* 0x00000202081c7897 */ /* 0x000fe4000fffe03f */
[----:B------:R-:W-:Y:S02]  /*1d00*/  UIADD3.64 UR10, UR10, 0x300, URZ ;  /* 0x000003000a0a7897 */ /* 0x000fe4000fffe03f */
[----:B------:R-:W-:-:S05]  /*1d10*/  UIADD3.64 UR8, UR8, 0x204, URZ ;  /* 0x0000020408087897 */ /* 0x000fca000fffe03f */
[----:B------:R-:W-:-:S12]  /*1d20*/  HGMMA.64x128x16.F32 R24, gdesc[UR28].tnspB, R24 ;  /* 0x41e000001c1879f0 */ /* 0x000fd80008700818 */
[----:B------:R-:W-:Y:S01]  /*1d30*/  HGMMA.64x128x16.F32 R24, gdesc[UR8].tnspB, R24, gsb0 ;  /* 0x41e00000081879f0 */ /* 0x000fe20008000818 */
[----:B------:R-:W-:Y:S05]  /*1d40*/  @!P0 BRA `(.L_x_49) ;  /* 0xfffffff800c08947 */ /* 0x000fea000383ffff */
.L_x_47:
[----:B------:R-:W-:Y:S02]  /*1d50*/  WARPGROUP.DEPBAR.LE gsb0, 0x0 ;  /* 0x00008000000079c5 */ /* 0x000fe40000010000 */
[----:B----4-:R-:W-:Y:S01]  /*1d60*/  BAR.SYNC.DEFER_BLOCKING 0x0 ;  /* 0x0000000000007b1d */ /* 0x010fe20000010000 */
[C---:B-1----:R-:W-:Y:S01]  /*1d70*/  IMAD.SHL.U32 R3, R0.reuse, 0x80, RZ ;  /* 0x0000008000037824 */ /* 0x042fe200078e00ff */
[----:B------:R-:W-:Y:S01]  /*1d80*/  ELECT P0, URZ, PT ;  /* 0x00000000003f782f */ /* 0x000fe20003800000 */
[----:B------:R-:W-:Y:S01]  /*1d90*/  IMAD.SHL.U32 R4, R0, 0x10, RZ ;  /* 0x0000001000047824 */ /* 0x000fe200078e00ff */
[----:B------:R-:W-:Y:S01]  /*1da0*/  F2FP.F16.F32.PACK_AB R24, R25, R24 ;  /* 0x000000181918723e */ /* 0x000fe200000000ff */
[----:B------:R-:W-:Y:S01]  /*1db0*/  ULOP3.LUT UR18, UR18, 0x1, URZ, 0xc0, !UPT ;  /* 0x0000000112127892 */ /* 0x000fe2000f8ec03f */
[----:B------:R-:W-:Y:S01]  /*1dc0*/  LOP3.LUT R3, R3, 0x780, RZ, 0xc0, !PT ;  /* 0x0000078003037812 */ /* 0x000fe200078ec0ff */
[----:B---3--:R-:W-:Y:S01]  /*1dd0*/  UMOV UR10, UR23 ;  /* 0x00000017000a7c82 */ /* 0x008fe20008000000 */
[----:B------:R-:W-:Y:S01]  /*1de0*/  F2FP.F16.F32.PACK_AB R25, R27, R26 ;  /* 0x0000001a1b19723e */ /* 0x000fe200000000ff */
[----:B------:R-:W-:Y:S01]  /*1df0*/  ULEA UR8, UR18, UR7, 0xd ;  /* 0x0000000712087291 */ /* 0x000fe2000f8e683f */
[----:B------:R-:W-:Y:S01]  /*1e00*/  LOP3.LUT R3, R3, 0x70, R4, 0xf8, !PT ;  /* 0x0000007003037812 */ /* 0x000fe200078ef804 */
[----:B------:R-:W-:Y:S01]  /*1e10*/  ULEA UR9, UR18, UR19, 0x6 ;  /* 0x0000001312097291 */ /* 0x000fe2000f8e303f */
[----:B------:R-:W-:-:S02]  /*1e20*/  F2FP.F16.F32.PACK_AB R56, R57, R56 ;  /* 0x000000383938723e */ /* 0x000fc400000000ff */
[----:B------:R-:W-:Y:S01]  /*1e30*/  LOP3.LUT R3, R3, 0x10, R0, 0x78, !PT ;  /* 0x0000001003037812 */ /* 0x000fe200078e7800 */
[----:B------:R-:W-:Y:S01]  /*1e40*/  IMAD.SHL.U32 R0, R0, 0x40, RZ ;  /* 0x0000004000007824 */ /* 0x000fe200078e00ff */
[----:B------:R-:W-:Y:S02]  /*1e50*/  ISETP.LT.U32.AND P0, PT, R2, 0x40, P0 ;  /* 0x000000400200780c */ /* 0x000fe40000701070 */
[----:B------:R-:W-:Y:S02]  /*1e60*/  F2FP.F16.F32.PACK_AB R26, R29, R28 ;  /* 0x0000001c1d1a723e */ /* 0x000fe400000000ff */
[----:B------:R-:W-:Y:S02]  /*1e70*/  LOP3.LUT R0, R3, 0x1800, R0, 0xf8, !PT ;  /* 0x0000180003007812 */ /* 0x000fe400078ef800 */
[----:B------:R-:W-:Y:S01]  /*1e80*/  F2FP.F16.F32.PACK_AB R27, R31, R30 ;  /* 0x0000001e1f1b723e */ /* 0x000fe200000000ff */
[----:B------:R-:W1:Y:S02]  /*1e90*/  @!P2 SYNCS.CCTL.IV [UR7+0x24000] ;  /* 0x02400000ff00a9b1 */ /* 0x000e640008000007 */
[----:B-1----:R-:W-:Y:S01]  /*1ea0*/  BAR.SYNC.DEFER_BLOCKING 0x0 ;  /* 0x0000000000007b1d */ /* 0x002fe20000010000 */
[C---:B------:R-:W-:Y:S01]  /*1eb0*/  LOP3.LUT R3, R0.reuse, 0x20, RZ, 0x3c, !PT ;  /* 0x0000002000037812 */ /* 0x040fe200078e3cff */
[C---:B------:R-:W-:Y:S01]  /*1ec0*/  VIADD R2, R0.reuse, UR7 ;  /* 0x0000000700027c36 */ /* 0x040fe20008000000 */
[----:B------:R-:W-:-:S02]  /*1ed0*/  LOP3.LUT R4, R0, 0x40, RZ, 0x3c, !PT ;  /* 0x0000004000047812 */ /* 0x000fc400078e3cff */
[----:B------:R-:W-:Y:S01]  /*1ee0*/  F2FP.F16.F32.PACK_AB R32, R33, R32 ;  /* 0x000000202120723e */ /* 0x000fe200000000ff */
[----:B------:R-:W-:Y:S01]  /*1ef0*/  VIADD R3, R3, UR7 ;  /* 0x0000000703037c36 */ /* 0x000fe20008000000 */
[----:B------:R-:W-:Y:S01]  /*1f00*/  F2FP.F16.F32.PACK_AB R57, R59, R58 ;  /* 0x0000003a3b39723e */ /* 0x000fe200000000ff */
[----:B------:R-:W-:Y:S01]  /*1f10*/  VIADD R4, R4, UR7 ;  /* 0x0000000704047c36 */ /* 0x000fe20008000000 */
[----:B------:R-:W-:Y:S01]  /*1f20*/  F2FP.F16.F32.PACK_AB R33, R35, R34 ;  /* 0x000000222321723e */ /* 0x000fe200000000ff */
[----:B------:R-:W-:Y:S01]  /*1f30*/  VOTEU.ANY UP0, P0 ;  /* 0x00000000003f7886 */ /* 0x000fe20000000100 */
[----:B------:R-:W-:Y:S01]  /*1f40*/  F2FP.F16.F32.PACK_AB R58, R61, R60 ;  /* 0x0000003c3d3a723e */ /* 0x000fe200000000ff */
[----:B------:R-:W-:Y:S01]  /*1f50*/  VOTEU.ANY UP1, P0 ;  /* 0x00000000003f7886 */ /* 0x000fe20000020100 */
[----:B------:R-:W-:Y:S02]  /*1f60*/  F2FP.F16.F32.PACK_AB R59, R63, R62 ;  /* 0x0000003e3f3b723e */ /* 0x000fe400000000ff */
[----:B------:R-:W-:Y:S01]  /*1f70*/  F2FP.F16.F32.PACK_AB R64, R65, R64 ;  /* 0x000000404140723e */ /* 0x000fe200000000ff */
[----:B------:R-:W-:Y:S01]  /*1f80*/  @UP0 UMOV UR4, UR16 ;  /* 0x0000001000040c82 */ /* 0x000fe20008000000 */
[----:B------:R-:W-:Y:S01]  /*1f90*/  LOP3.LUT R0, R0, 0x60, RZ, 0x3c, !PT ;  /* 0x0000006000007812 */ /* 0x000fe200078e3cff */
[----:B------:R-:W-:Y:S01]  /*1fa0*/  @UP0 UMOV UR5, UR17 ;  /* 0x0000001100050c82 */ /* 0x000fe20008000000 */
[----:B------:R-:W-:-:S02]  /*1fb0*/  F2FP.F16.F32.PACK_AB R34, R37, R36 ;  /* 0x000000242522723e */ /* 0x000fc400000000ff */
[----:B------:R-:W-:Y:S01]  /*1fc0*/  F2FP.F16.F32.PACK_AB R35, R39, R38 ;  /* 0x000000262723723e */ /* 0x000fe200000000ff */
[----:B------:R-:W-:Y:S01]  /*1fd0*/  VIADD R0, R0, UR7 ;  /* 0x0000000700007c36 */ /* 0x000fe20008000000 */
[----:B------:R-:W-:Y:S01]  /*1fe0*/  F2FP.F16.F32.PACK_AB R40, R41, R40 ;  /* 0x000000282928723e */ /* 0x000fe200000000ff */
[----:B------:R-:W1:Y:S02]  /*1ff0*/  @!P2 SYNCS.CCTL.IV [UR7+0x24008] ;  /* 0x02400800ff00a9b1 */ /* 0x000e640008000007 */
[----:B-1----:R-:W-:Y:S01]  /*2000*/  BAR.SYNC.DEFER_BLOCKING 0x0 ;  /* 0x0000000000007b1d */ /* 0x002fe20000010000 */
[----:B------:R-:W-:Y:S02]  /*2010*/  F2FP.F16.F32.PACK_AB R65, R67, R66 ;  /* 0x000000424341723e */ /* 0x000fe400000000ff */
[----:B------:R-:W-:Y:S02]  /*2020*/  F2FP.F16.F32.PACK_AB R41, R43, R42 ;  /* 0x0000002a2b29723e */ /* 0x000fe400000000ff */
[----:B------:R-:W-:-:S02]  /*2030*/  F2FP.F16.F32.PACK_AB R66, R69, R68 ;  /* 0x000000444542723e */ /* 0x000fc400000000ff */
[----:B------:R-:W-:Y:S02]  /*2040*/  F2FP.F16.F32.PACK_AB R67, R71, R70 ;  /* 0x000000464743723e */ /* 0x000fe400000000ff */
[----:B------:R-:W-:Y:S02]  /*2050*/  F2FP.F16.F32.PACK_AB R72, R73, R72 ;  /* 0x000000484948723e */ /* 0x000fe400000000ff */
[----:B------:R-:W-:Y:S02]  /*2060*/  F2FP.F16.F32.PACK_AB R42, R45, R44 ;  /* 0x0000002c2d2a723e */ /* 0x000fe400000000ff */
[----:B------:R-:W-:Y:S02]  /*2070*/  F2FP.F16.F32.PACK_AB R43, R47, R46 ;  /* 0x0000002e2f2b723e */ /* 0x000fe400000000ff */
[----:B------:R-:W-:Y:S02]  /*2080*/  F2FP.F16.F32.PACK_AB R48, R49, R48 ;  /* 0x000000303130723e */ /* 0x000fe400000000ff */
[----:B------:R-:W-:-:S02]  /*2090*/  F2FP.F16.F32.PACK_AB R73, R75, R74 ;  /* 0x0000004a4b49723e */ /* 0x000fc400000000ff */
[----:B------:R-:W-:Y:S02]  /*20a0*/  F2FP.F16.F32.PACK_AB R49, R51, R50 ;  /* 0x000000323331723e */ /* 0x000fe400000000ff */
[----:B------:R-:W-:Y:S02]  /*20b0*/  F2FP.F16.F32.PACK_AB R74, R77, R76 ;  /* 0x0000004c4d4a723e */ /* 0x000fe400000000ff */
[----:B------:R-:W-:Y:S01]  /*20c0*/  F2FP.F16.F32.PACK_AB R75, R79, R78 ;  /* 0x0000004e4f4b723e */ /* 0x000fe200000000ff */
[----:B------:R-:W1:Y:S01]  /*20d0*/  @!P2 SYNCS.CCTL.IV [UR7+0x24010] ;  /* 0x02401000ff00a9b1 */ /* 0x000e620008000007 */
[----:B------:R-:W-:Y:S01]  /*20e0*/  F2FP.F16.F32.PACK_AB R80, R81, R80 ;  /* 0x000000505150723e */ /* 0x000fe200000000ff */
[----:B-1----:R-:W-:Y:S01]  /*20f0*/  STSM.16.M88.4 [R2], R24 ;  /* 0x0000001802007844 */ /* 0x002fe20000000200 */
[----:B------:R-:W-:Y:S02]  /*2100*/  F2FP.F16.F32.PACK_AB R50, R53, R52 ;  /* 0x000000343532723e */ /* 0x000fe400000000ff */
[----:B------:R-:W-:Y:S01]  /*2110*/  F2FP.F16.F32.PACK_AB R51, R55, R54 ;  /* 0x000000363733723e */ /* 0x000fe200000000ff */
[----:B------:R-:W-:Y:S01]  /*2120*/  STSM.16.M88.4 [R2+0x2000], R56 ;  /* 0x0020003802007844 */ /* 0x000fe20000000200 */
[----:B------:R-:W-:-:S02]  /*2130*/  F2FP.F16.F32.PACK_AB R81, R83, R82 ;  /* 0x000000525351723e */ /* 0x000fc400000000ff */
[----:B------:R-:W-:Y:S01]  /*2140*/  F2FP.F16.F32.PACK_AB R82, R85, R84 ;  /* 0x000000545552723e */ /* 0x000fe200000000ff */
[----:B------:R-:W-:Y:S01]  /*2150*/  STSM.16.M88.4 [R3], R32 ;  /* 0x0000002003007844 */ /* 0x000fe20000000200 */
[----:B------:R-:W-:-:S03]  /*2160*/  F2FP.F16.F32.PACK_AB R83, R87, R86 ;  /* 0x000000565753723e */ /* 0x000fc600000000ff */
[----:B------:R-:W-:Y:S04]  /*2170*/  STSM.16.M88.4 [R3+0x2000], R64 ;  /* 0x0020004003007844 */ /* 0x000fe80000000200 */
[----:B------:R-:W-:Y:S04]  /*2180*/  STSM.16.M88.4 [R4], R40 ;  /* 0x0000002804007844 */ /* 0x000fe80000000200 */
[----:B------:R-:W-:Y:S04]  /*2190*/  STSM.16.M88.4 [R4+0x2000], R72 ;  /* 0x0020004804007844 */ /* 0x000fe80000000200 */
[----:B------:R-:W-:Y:S04]  /*21a0*/  STSM.16.M88.4 [R0], R48 ;  /* 0x0000003000007844 */ /* 0x000fe80000000200 */
[----:B------:R-:W-:Y:S01]  /*21b0*/  STSM.16.M88.4 [R0+0x2000], R80 ;  /* 0x0020005000007844 */ /* 0x000fe20000000200 */
[----:B------:R1:W-:Y:S06]  /*21c0*/  MEMBAR.ALL.CTA ;  /* 0x0000000000007992 */ /* 0x0003ec0000008000 */
[----:B-1----:R-:W1:Y:S02]  /*21d0*/  FENCE.VIEW.ASYNC.S ;  /* 0x00000000000073c6 */ /* 0x002e640000000000 */
[----:B-1----:R-:W-:Y:S06]  /*21e0*/  BAR.SYNC.DEFER_BLOCKING 0x0 ;  /* 0x0000000000007b1d */ /* 0x002fec0000010000 */
[----:B------:R1:W-:Y:S01]  /*21f0*/  @UP1 UTMASTG.2D [UR8], [UR4] ;  /* 0x00000008040013b5 */ /* 0x0003e20008008000 */
[----:B------:R0:W-:Y:S01]  /*2200*/  UTMACMDFLUSH ;  /* 0x00000000000079b7 */ /* 0x0001e20000000000 */
[----:B------:R-:W-:-:S04]  /*2210*/  DEPBAR.LE SB0, 0x0 ;  /* 0x000080000000791a */ /* 0x000fc80000000000 */
[----:B------:R-:W-:Y:S06]  /*2220*/  BAR.SYNC.DEFER_BLOCKING 0x0 ;  /* 0x0000000000007b1d */ /* 0x000fec0000010000 */
[----:B-1----:R-:W-:Y:S05]  /*2230*/  EXIT ;  /* 0x000000000000794d */ /* 0x002fea0003800000 */
.L_x_48:
[----:B------:R-:W1:Y:S02]  /*2240*/  SYNCS.PHASECHK.TRANS64.TRYWAIT P0, [UR28+0x24000], R3 ;  /* 0x02400003ff0075a7 */ /* 0x000e64000800015c */
[----:B-1----:R-:W-:Y:S05]  /*2250*/  @!P0 BRA `(.L_x_48) ;  /* 0xfffffffc00f88947 */ /* 0x002fea000383ffff */
[----:B------:R-:W-:Y:S05]  /*2260*/  BRA `(.L_x_50) ;  /* 0xfffffff800087947 */ /* 0x000fea000383ffff */
.L_x_51:
[----:B------:R-:W-:-:S00]  /*2270*/  BRA `(.L_x_51) ;  /* 0xfffffffc00fc7947 */ /* 0x000fc0000383ffff */
[----:B------:R-:W-:-:S00]  /*2280*/  NOP ;  /* 0x0000000000007918 */ /* 0x000fc00000000000 */
[----:B------:R-:W-:-:S00]  /*2290*/  NOP ;  /* 0x0000000000007918 */ /* 0x000fc00000000000 */
[----:B------:R-:W-:-:S00]  /*22a0*/  NOP ;  /* 0x0000000000007918 */ /* 0x000fc00000000000 */
[----:B------:R-:W-:-:S00]  /*22b0*/  NOP ;  /* 0x0000000000007918 */ /* 0x000fc00000000000 */
[----:B------:R-:W-:-:S00]  /*22c0*/  NOP ;  /* 0x0000000000007918 */ /* 0x000fc00000000000 */
[----:B------:R-:W-:-:S00]  /*22d0*/  NOP ;  /* 0x0000000000007918 */ /* 0x000fc00000000000 */
[----:B------:R-:W-:-:S00]  /*22e0*/  NOP ;  /* 0x0000000000007918 */ /* 0x000fc00000000000 */
[----:B------:R-:W-:-:S00]  /*22f0*/  NOP ;  /* 0x0000000000007918 */ /* 0x000fc00000000000 */
.L_x_52:


//--------------------- .nv.shared.gluon_wgmma    --------------------------
	.section	.nv.shared.gluon_wgmma,"aw",@nobits
	.sectionflags	@""
	.align	16
	.zero		1024


//--------------------- .nv.shared.reserved.0     --------------------------
	.section	.nv.shared.reserved.0,"aw",@nobits
	.weak		__nv_reservedSMEM_offset_0_alias
	.size		__nv_reservedSMEM_offset_0_alias, 0, 0
	.other		__nv_reservedSMEM_offset_0_alias,@"STO_CUDA_RESERVED_SHARED STV_DEFAULT"
__nv_reservedSMEM_offset_0_alias:
	.zero		0


//--------------------- .nv.constant0.gluon_wgmma --------------------------
	.section	.nv.constant0.gluon_wgmma,"a",@progbits
	.sectionflags	@""
	.align	4
.nv.constant0.gluon_wgmma:
	.zero		608


//--------------------- SYMBOLS --------------------------

	.type		.nv.reservedSmem.offset0,@object
	.size		.nv.reservedSmem.offset0,0x4
